//
// Generated by NVIDIA NVVM Compiler
//
// Compiler Build ID: CL-36424714
// Cuda compilation tools, release 13.0, V13.0.88
// Based on NVVM 20.0.0
//

.version 9.0
.target sm_100
.address_size 64

	// .globl	_ZN3cub18CUB_300001_SM_10006detail11EmptyKernelIvEEvv
.global .align 1 .b8 _ZN34_INTERNAL_bc935271_4_k_cu_1bfc1b364cuda3std3__45__cpo5beginE[1];
.global .align 1 .b8 _ZN34_INTERNAL_bc935271_4_k_cu_1bfc1b364cuda3std3__45__cpo3endE[1];
.global .align 1 .b8 _ZN34_INTERNAL_bc935271_4_k_cu_1bfc1b364cuda3std3__45__cpo6cbeginE[1];
.global .align 1 .b8 _ZN34_INTERNAL_bc935271_4_k_cu_1bfc1b364cuda3std3__45__cpo4cendE[1];
.global .align 1 .b8 _ZN34_INTERNAL_bc935271_4_k_cu_1bfc1b364cuda3std3__45__cpo6rbeginE[1];
.global .align 1 .b8 _ZN34_INTERNAL_bc935271_4_k_cu_1bfc1b364cuda3std3__45__cpo4rendE[1];
.global .align 1 .b8 _ZN34_INTERNAL_bc935271_4_k_cu_1bfc1b364cuda3std3__45__cpo7crbeginE[1];
.global .align 1 .b8 _ZN34_INTERNAL_bc935271_4_k_cu_1bfc1b364cuda3std3__45__cpo5crendE[1];
.global .align 1 .b8 _ZN34_INTERNAL_bc935271_4_k_cu_1bfc1b364cuda3std3__436_GLOBAL__N__bc935271_4_k_cu_1bfc1b366ignoreE[1];
.global .align 1 .b8 _ZN34_INTERNAL_bc935271_4_k_cu_1bfc1b364cuda3std3__419piecewise_constructE[1];
.global .align 1 .b8 _ZN34_INTERNAL_bc935271_4_k_cu_1bfc1b364cuda3std3__48in_placeE[1];
.global .align 1 .b8 _ZN34_INTERNAL_bc935271_4_k_cu_1bfc1b364cuda3std3__420unreachable_sentinelE[1];
.global .align 1 .b8 _ZN34_INTERNAL_bc935271_4_k_cu_1bfc1b364cuda3std3__47nulloptE[1];
.global .align 1 .b8 _ZN34_INTERNAL_bc935271_4_k_cu_1bfc1b364cuda3std3__48unexpectE[1];
.global .align 1 .b8 _ZN34_INTERNAL_bc935271_4_k_cu_1bfc1b364cuda3std6ranges3__45__cpo4swapE[1];
.global .align 1 .b8 _ZN34_INTERNAL_bc935271_4_k_cu_1bfc1b364cuda3std6ranges3__45__cpo9iter_moveE[1];
.global .align 1 .b8 _ZN34_INTERNAL_bc935271_4_k_cu_1bfc1b364cuda3std6ranges3__45__cpo5beginE[1];
.global .align 1 .b8 _ZN34_INTERNAL_bc935271_4_k_cu_1bfc1b364cuda3std6ranges3__45__cpo3endE[1];
.global .align 1 .b8 _ZN34_INTERNAL_bc935271_4_k_cu_1bfc1b364cuda3std6ranges3__45__cpo6cbeginE[1];
.global .align 1 .b8 _ZN34_INTERNAL_bc935271_4_k_cu_1bfc1b364cuda3std6ranges3__45__cpo4cendE[1];
.global .align 1 .b8 _ZN34_INTERNAL_bc935271_4_k_cu_1bfc1b364cuda3std6ranges3__45__cpo7advanceE[1];
.global .align 1 .b8 _ZN34_INTERNAL_bc935271_4_k_cu_1bfc1b364cuda3std6ranges3__45__cpo9iter_swapE[1];
.global .align 1 .b8 _ZN34_INTERNAL_bc935271_4_k_cu_1bfc1b364cuda3std6ranges3__45__cpo4nextE[1];
.global .align 1 .b8 _ZN34_INTERNAL_bc935271_4_k_cu_1bfc1b364cuda3std6ranges3__45__cpo4prevE[1];
.global .align 1 .b8 _ZN34_INTERNAL_bc935271_4_k_cu_1bfc1b364cuda3std6ranges3__45__cpo4dataE[1];
.global .align 1 .b8 _ZN34_INTERNAL_bc935271_4_k_cu_1bfc1b364cuda3std6ranges3__45__cpo5cdataE[1];
.global .align 1 .b8 _ZN34_INTERNAL_bc935271_4_k_cu_1bfc1b364cuda3std6ranges3__45__cpo4sizeE[1];
.global .align 1 .b8 _ZN34_INTERNAL_bc935271_4_k_cu_1bfc1b364cuda3std6ranges3__45__cpo5ssizeE[1];
.global .align 1 .b8 _ZN34_INTERNAL_bc935271_4_k_cu_1bfc1b364cuda3std6ranges3__45__cpo8distanceE[1];
.global .align 1 .b8 _ZN34_INTERNAL_bc935271_4_k_cu_1bfc1b366thrust24THRUST_300001_SM_1000_NS8cuda_cub3parE[1];
.global .align 1 .b8 _ZN34_INTERNAL_bc935271_4_k_cu_1bfc1b366thrust24THRUST_300001_SM_1000_NS8cuda_cub10par_nosyncE[1];
.global .align 1 .b8 _ZN34_INTERNAL_bc935271_4_k_cu_1bfc1b366thrust24THRUST_300001_SM_1000_NS6system6detail10sequential3seqE[1];
.global .align 1 .b8 _ZN34_INTERNAL_bc935271_4_k_cu_1bfc1b366thrust24THRUST_300001_SM_1000_NS12placeholders2_1E[1];
.global .align 1 .b8 _ZN34_INTERNAL_bc935271_4_k_cu_1bfc1b366thrust24THRUST_300001_SM_1000_NS12placeholders2_2E[1];
.global .align 1 .b8 _ZN34_INTERNAL_bc935271_4_k_cu_1bfc1b366thrust24THRUST_300001_SM_1000_NS12placeholders2_3E[1];
.global .align 1 .b8 _ZN34_INTERNAL_bc935271_4_k_cu_1bfc1b366thrust24THRUST_300001_SM_1000_NS12placeholders2_4E[1];
.global .align 1 .b8 _ZN34_INTERNAL_bc935271_4_k_cu_1bfc1b366thrust24THRUST_300001_SM_1000_NS12placeholders2_5E[1];
.global .align 1 .b8 _ZN34_INTERNAL_bc935271_4_k_cu_1bfc1b366thrust24THRUST_300001_SM_1000_NS12placeholders2_6E[1];
.global .align 1 .b8 _ZN34_INTERNAL_bc935271_4_k_cu_1bfc1b366thrust24THRUST_300001_SM_1000_NS12placeholders2_7E[1];
.global .align 1 .b8 _ZN34_INTERNAL_bc935271_4_k_cu_1bfc1b366thrust24THRUST_300001_SM_1000_NS12placeholders2_8E[1];
.global .align 1 .b8 _ZN34_INTERNAL_bc935271_4_k_cu_1bfc1b366thrust24THRUST_300001_SM_1000_NS12placeholders2_9E[1];
.global .align 1 .b8 _ZN34_INTERNAL_bc935271_4_k_cu_1bfc1b366thrust24THRUST_300001_SM_1000_NS12placeholders3_10E[1];
.global .align 1 .b8 _ZN34_INTERNAL_bc935271_4_k_cu_1bfc1b366thrust24THRUST_300001_SM_1000_NS3seqE[1];

.visible .entry _ZN3cub18CUB_300001_SM_10006detail11EmptyKernelIvEEvv()
{


	ret;

}
	// .globl	_ZN3cub18CUB_300001_SM_10006detail9transform16transform_kernelINS2_10policy_hubILb1EN4cuda3std3__45tupleIJN6thrust24THRUST_300001_SM_1000_NS6detail15normal_iteratorINSA_10device_ptrIfEEEESF_EEEE10policy1000Ei13saxpy_functorSF_JPfSK_EEEvT0_iT1_T2_DpNS2_10kernel_argIT3_EE
.visible .entry _ZN3cub18CUB_300001_SM_10006detail9transform16transform_kernelINS2_10policy_hubILb1EN4cuda3std3__45tupleIJN6thrust24THRUST_300001_SM_1000_NS6detail15normal_iteratorINSA_10device_ptrIfEEEESF_EEEE10policy1000Ei13saxpy_functorSF_JPfSK_EEEvT0_iT1_T2_DpNS2_10kernel_argIT3_EE(
	.param .u32 _ZN3cub18CUB_300001_SM_10006detail9transform16transform_kernelINS2_10policy_hubILb1EN4cuda3std3__45tupleIJN6thrust24THRUST_300001_SM_1000_NS6detail15normal_iteratorINSA_10device_ptrIfEEEESF_EEEE10policy1000Ei13saxpy_functorSF_JPfSK_EEEvT0_iT1_T2_DpNS2_10kernel_argIT3_EE_param_0,
	.param .u32 _ZN3cub18CUB_300001_SM_10006detail9transform16transform_kernelINS2_10policy_hubILb1EN4cuda3std3__45tupleIJN6thrust24THRUST_300001_SM_1000_NS6detail15normal_iteratorINSA_10device_ptrIfEEEESF_EEEE10policy1000Ei13saxpy_functorSF_JPfSK_EEEvT0_iT1_T2_DpNS2_10kernel_argIT3_EE_param_1,
	.param .align 4 .b8 _ZN3cub18CUB_300001_SM_10006detail9transform16transform_kernelINS2_10policy_hubILb1EN4cuda3std3__45tupleIJN6thrust24THRUST_300001_SM_1000_NS6detail15normal_iteratorINSA_10device_ptrIfEEEESF_EEEE10policy1000Ei13saxpy_functorSF_JPfSK_EEEvT0_iT1_T2_DpNS2_10kernel_argIT3_EE_param_2[4],
	.param .align 8 .b8 _ZN3cub18CUB_300001_SM_10006detail9transform16transform_kernelINS2_10policy_hubILb1EN4cuda3std3__45tupleIJN6thrust24THRUST_300001_SM_1000_NS6detail15normal_iteratorINSA_10device_ptrIfEEEESF_EEEE10policy1000Ei13saxpy_functorSF_JPfSK_EEEvT0_iT1_T2_DpNS2_10kernel_argIT3_EE_param_3[8],
	.param .align 8 .b8 _ZN3cub18CUB_300001_SM_10006detail9transform16transform_kernelINS2_10policy_hubILb1EN4cuda3std3__45tupleIJN6thrust24THRUST_300001_SM_1000_NS6detail15normal_iteratorINSA_10device_ptrIfEEEESF_EEEE10policy1000Ei13saxpy_functorSF_JPfSK_EEEvT0_iT1_T2_DpNS2_10kernel_argIT3_EE_param_4[16],
	.param .align 8 .b8 _ZN3cub18CUB_300001_SM_10006detail9transform16transform_kernelINS2_10policy_hubILb1EN4cuda3std3__45tupleIJN6thrust24THRUST_300001_SM_1000_NS6detail15normal_iteratorINSA_10device_ptrIfEEEESF_EEEE10policy1000Ei13saxpy_functorSF_JPfSK_EEEvT0_iT1_T2_DpNS2_10kernel_argIT3_EE_param_5[16]
)
.maxntid 128
{
	.reg .pred 	%p<38>;
	.reg .b32 	%r<81>;
	.reg .b32 	%f<93>;
	.reg .b64 	%rd<97>;

	ld.param.f32 	%f2, [_ZN3cub18CUB_300001_SM_10006detail9transform16transform_kernelINS2_10policy_hubILb1EN4cuda3std3__45tupleIJN6thrust24THRUST_300001_SM_1000_NS6detail15normal_iteratorINSA_10device_ptrIfEEEESF_EEEE10policy1000Ei13saxpy_functorSF_JPfSK_EEEvT0_iT1_T2_DpNS2_10kernel_argIT3_EE_param_2];
	ld.param.u32 	%r45, [_ZN3cub18CUB_300001_SM_10006detail9transform16transform_kernelINS2_10policy_hubILb1EN4cuda3std3__45tupleIJN6thrust24THRUST_300001_SM_1000_NS6detail15normal_iteratorINSA_10device_ptrIfEEEESF_EEEE10policy1000Ei13saxpy_functorSF_JPfSK_EEEvT0_iT1_T2_DpNS2_10kernel_argIT3_EE_param_0];
	ld.param.u64 	%rd27, [_ZN3cub18CUB_300001_SM_10006detail9transform16transform_kernelINS2_10policy_hubILb1EN4cuda3std3__45tupleIJN6thrust24THRUST_300001_SM_1000_NS6detail15normal_iteratorINSA_10device_ptrIfEEEESF_EEEE10policy1000Ei13saxpy_functorSF_JPfSK_EEEvT0_iT1_T2_DpNS2_10kernel_argIT3_EE_param_5];
	ld.param.u64 	%rd25, [_ZN3cub18CUB_300001_SM_10006detail9transform16transform_kernelINS2_10policy_hubILb1EN4cuda3std3__45tupleIJN6thrust24THRUST_300001_SM_1000_NS6detail15normal_iteratorINSA_10device_ptrIfEEEESF_EEEE10policy1000Ei13saxpy_functorSF_JPfSK_EEEvT0_iT1_T2_DpNS2_10kernel_argIT3_EE_param_4];
	ld.param.u64 	%rd29, [_ZN3cub18CUB_300001_SM_10006detail9transform16transform_kernelINS2_10policy_hubILb1EN4cuda3std3__45tupleIJN6thrust24THRUST_300001_SM_1000_NS6detail15normal_iteratorINSA_10device_ptrIfEEEESF_EEEE10policy1000Ei13saxpy_functorSF_JPfSK_EEEvT0_iT1_T2_DpNS2_10kernel_argIT3_EE_param_3];
	ld.param.u32 	%r44, [_ZN3cub18CUB_300001_SM_10006detail9transform16transform_kernelINS2_10policy_hubILb1EN4cuda3std3__45tupleIJN6thrust24THRUST_300001_SM_1000_NS6detail15normal_iteratorINSA_10device_ptrIfEEEESF_EEEE10policy1000Ei13saxpy_functorSF_JPfSK_EEEvT0_iT1_T2_DpNS2_10kernel_argIT3_EE_param_1];
	cvta.to.global.u64 	%rd1, %rd29;
	cvta.to.global.u64 	%rd2, %rd25;
	cvta.to.global.u64 	%rd3, %rd27;
	shl.b32 	%r1, %r44, 7;
	mov.u32 	%r46, %ctaid.x;
	mul.lo.s32 	%r2, %r1, %r46;
	sub.s32 	%r3, %r45, %r2;
	min.s32 	%r4, %r1, %r3;
	shl.b32 	%r5, %r4, 2;
	mov.u32 	%r6, %tid.x;
	shl.b32 	%r71, %r6, 7;
	setp.ge.s32 	%p1, %r71, %r5;
	@%p1 bra 	$L__BB1_5;
	mul.wide.u32 	%rd4, %r6, 128;
	add.s64 	%rd30, %rd2, %rd4;
	mul.wide.s32 	%rd5, %r2, 4;
	add.s64 	%rd94, %rd30, %rd5;
	mov.u32 	%r70, %r71;
$L__BB1_2:
	.pragma "nounroll";
	// begin inline asm
	prefetch.global.L2 [%rd94];
	// end inline asm
	add.s32 	%r70, %r70, 16384;
	add.s64 	%rd94, %rd94, 16384;
	setp.lt.s32 	%p2, %r70, %r5;
	@%p2 bra 	$L__BB1_2;
	add.s64 	%rd32, %rd3, %rd4;
	add.s64 	%rd95, %rd32, %rd5;
$L__BB1_4:
	.pragma "nounroll";
	// begin inline asm
	prefetch.global.L2 [%rd95];
	// end inline asm
	add.s32 	%r71, %r71, 16384;
	add.s64 	%rd95, %rd95, 16384;
	setp.lt.s32 	%p3, %r71, %r5;
	@%p3 bra 	$L__BB1_4;
$L__BB1_5:
	mul.wide.s32 	%rd96, %r2, 4;
	add.s64 	%rd12, %rd2, %rd96;
	add.s64 	%rd13, %rd3, %rd96;
	add.s64 	%rd14, %rd1, %rd96;
	setp.gt.s32 	%p4, %r1, %r3;
	@%p4 bra 	$L__BB1_18;
	setp.lt.s32 	%p5, %r44, 1;
	@%p5 bra 	$L__BB1_59;
	and.b32  	%r12, %r44, 7;
	setp.lt.u32 	%p6, %r44, 8;
	mov.b32 	%r79, 0;
	@%p6 bra 	$L__BB1_10;
	and.b32  	%r48, %r44, 2147483640;
	neg.s32 	%r73, %r48;
	mul.wide.u32 	%rd35, %r6, 4;
	add.s64 	%rd15, %rd1, %rd35;
	add.s64 	%rd36, %rd96, 1536;
	add.s64 	%rd17, %rd2, %rd36;
	add.s32 	%r72, %r6, 128;
	add.s64 	%rd18, %rd3, %rd36;
	add.s64 	%rd19, %rd1, %rd36;
$L__BB1_9:
	.pragma "nounroll";
	and.b32  	%r79, %r44, 2147483640;
	mul.wide.s32 	%rd37, %r72, 4;
	add.s64 	%rd38, %rd17, %rd37;
	add.s64 	%rd39, %rd18, %rd37;
	add.s64 	%rd40, %rd19, %rd37;
	cvta.to.global.u64 	%rd41, %rd25;
	mul.wide.u32 	%rd42, %r6, 4;
	add.s64 	%rd43, %rd41, %rd42;
	add.s64 	%rd44, %rd43, %rd96;
	ld.global.f32 	%f3, [%rd44];
	cvta.to.global.u64 	%rd45, %rd27;
	add.s64 	%rd46, %rd45, %rd42;
	add.s64 	%rd47, %rd46, %rd96;
	ld.global.f32 	%f4, [%rd47];
	fma.rn.f32 	%f5, %f2, %f3, %f4;
	add.s64 	%rd48, %rd15, %rd96;
	st.global.f32 	[%rd48], %f5;
	ld.global.f32 	%f6, [%rd38+-1536];
	ld.global.f32 	%f7, [%rd39+-1536];
	fma.rn.f32 	%f8, %f2, %f6, %f7;
	st.global.f32 	[%rd40+-1536], %f8;
	ld.global.f32 	%f9, [%rd38+-1024];
	ld.global.f32 	%f10, [%rd39+-1024];
	fma.rn.f32 	%f11, %f2, %f9, %f10;
	st.global.f32 	[%rd40+-1024], %f11;
	ld.global.f32 	%f12, [%rd38+-512];
	ld.global.f32 	%f13, [%rd39+-512];
	fma.rn.f32 	%f14, %f2, %f12, %f13;
	st.global.f32 	[%rd40+-512], %f14;
	ld.global.f32 	%f15, [%rd38];
	ld.global.f32 	%f16, [%rd39];
	fma.rn.f32 	%f17, %f2, %f15, %f16;
	st.global.f32 	[%rd40], %f17;
	ld.global.f32 	%f18, [%rd38+512];
	ld.global.f32 	%f19, [%rd39+512];
	fma.rn.f32 	%f20, %f2, %f18, %f19;
	st.global.f32 	[%rd40+512], %f20;
	ld.global.f32 	%f21, [%rd38+1024];
	ld.global.f32 	%f22, [%rd39+1024];
	fma.rn.f32 	%f23, %f2, %f21, %f22;
	st.global.f32 	[%rd40+1024], %f23;
	ld.global.f32 	%f24, [%rd38+1536];
	ld.global.f32 	%f25, [%rd39+1536];
	fma.rn.f32 	%f26, %f2, %f24, %f25;
	st.global.f32 	[%rd40+1536], %f26;
	add.s32 	%r73, %r73, 8;
	add.s64 	%rd96, %rd96, 4096;
	add.s32 	%r72, %r72, 1024;
	setp.eq.s32 	%p7, %r73, 0;
	@%p7 bra 	$L__BB1_10;
	bra.uni 	$L__BB1_9;
$L__BB1_10:
	setp.eq.s32 	%p8, %r12, 0;
	@%p8 bra 	$L__BB1_59;
	and.b32  	%r39, %r44, 3;
	setp.lt.u32 	%p9, %r12, 4;
	@%p9 bra 	$L__BB1_13;
	shl.b32 	%r49, %r79, 7;
	add.s32 	%r50, %r49, %r6;
	mul.wide.s32 	%rd49, %r50, 4;
	add.s64 	%rd50, %rd12, %rd49;
	ld.global.f32 	%f27, [%rd50];
	add.s64 	%rd51, %rd13, %rd49;
	ld.global.f32 	%f28, [%rd51];
	fma.rn.f32 	%f29, %f2, %f27, %f28;
	add.s64 	%rd52, %rd14, %rd49;
	st.global.f32 	[%rd52], %f29;
	ld.global.f32 	%f30, [%rd50+512];
	ld.global.f32 	%f31, [%rd51+512];
	fma.rn.f32 	%f32, %f2, %f30, %f31;
	st.global.f32 	[%rd52+512], %f32;
	ld.global.f32 	%f33, [%rd50+1024];
	ld.global.f32 	%f34, [%rd51+1024];
	fma.rn.f32 	%f35, %f2, %f33, %f34;
	st.global.f32 	[%rd52+1024], %f35;
	ld.global.f32 	%f36, [%rd50+1536];
	ld.global.f32 	%f37, [%rd51+1536];
	fma.rn.f32 	%f38, %f2, %f36, %f37;
	st.global.f32 	[%rd52+1536], %f38;
	add.s32 	%r79, %r79, 4;
$L__BB1_13:
	setp.eq.s32 	%p10, %r39, 0;
	@%p10 bra 	$L__BB1_59;
	setp.eq.s32 	%p11, %r39, 1;
	@%p11 bra 	$L__BB1_16;
	shl.b32 	%r51, %r79, 7;
	add.s32 	%r52, %r51, %r6;
	mul.wide.s32 	%rd53, %r52, 4;
	add.s64 	%rd54, %rd12, %rd53;
	ld.global.f32 	%f39, [%rd54];
	add.s64 	%rd55, %rd13, %rd53;
	ld.global.f32 	%f40, [%rd55];
	fma.rn.f32 	%f41, %f2, %f39, %f40;
	add.s64 	%rd56, %rd14, %rd53;
	st.global.f32 	[%rd56], %f41;
	ld.global.f32 	%f42, [%rd54+512];
	ld.global.f32 	%f43, [%rd55+512];
	fma.rn.f32 	%f44, %f2, %f42, %f43;
	st.global.f32 	[%rd56+512], %f44;
	add.s32 	%r79, %r79, 2;
$L__BB1_16:
	and.b32  	%r53, %r44, 1;
	setp.eq.b32 	%p12, %r53, 1;
	not.pred 	%p13, %p12;
	@%p13 bra 	$L__BB1_59;
	shl.b32 	%r54, %r79, 7;
	add.s32 	%r55, %r54, %r6;
	mul.wide.s32 	%rd57, %r55, 4;
	add.s64 	%rd58, %rd12, %rd57;
	ld.global.f32 	%f45, [%rd58];
	add.s64 	%rd59, %rd13, %rd57;
	ld.global.f32 	%f46, [%rd59];
	fma.rn.f32 	%f47, %f2, %f45, %f46;
	add.s64 	%rd60, %rd14, %rd57;
	st.global.f32 	[%rd60], %f47;
	bra.uni 	$L__BB1_59;
$L__BB1_18:
	setp.lt.s32 	%p14, %r44, 1;
	@%p14 bra 	$L__BB1_59;
	and.b32  	%r15, %r44, 7;
	setp.lt.u32 	%p15, %r44, 8;
	mov.b32 	%r75, 0;
	@%p15 bra 	$L__BB1_38;
	and.b32  	%r75, %r44, 2147483640;
	mov.b32 	%r74, 0;
$L__BB1_21:
	.pragma "nounroll";
	shl.b32 	%r58, %r74, 7;
	add.s32 	%r23, %r58, %r6;
	setp.ge.s32 	%p16, %r23, %r4;
	@%p16 bra 	$L__BB1_23;
	mul.wide.u32 	%rd61, %r23, 4;
	add.s64 	%rd62, %rd12, %rd61;
	ld.global.f32 	%f48, [%rd62];
	add.s64 	%rd63, %rd13, %rd61;
	ld.global.f32 	%f49, [%rd63];
	fma.rn.f32 	%f50, %f2, %f48, %f49;
	add.s64 	%rd64, %rd14, %rd61;
	st.global.f32 	[%rd64], %f50;
$L__BB1_23:
	add.s32 	%r59, %r23, 128;
	setp.ge.s32 	%p17, %r59, %r4;
	mul.wide.s32 	%rd65, %r59, 4;
	add.s64 	%rd22, %rd12, %rd65;
	add.s64 	%rd23, %rd13, %rd65;
	add.s64 	%rd24, %rd14, %rd65;
	@%p17 bra 	$L__BB1_25;
	ld.global.f32 	%f51, [%rd22];
	ld.global.f32 	%f52, [%rd23];
	fma.rn.f32 	%f53, %f2, %f51, %f52;
	st.global.f32 	[%rd24], %f53;
$L__BB1_25:
	add.s32 	%r60, %r23, 256;
	setp.ge.s32 	%p18, %r60, %r4;
	@%p18 bra 	$L__BB1_27;
	ld.global.f32 	%f54, [%rd22+512];
	ld.global.f32 	%f55, [%rd23+512];
	fma.rn.f32 	%f56, %f2, %f54, %f55;
	st.global.f32 	[%rd24+512], %f56;
$L__BB1_27:
	add.s32 	%r61, %r23, 384;
	setp.ge.s32 	%p19, %r61, %r4;
	@%p19 bra 	$L__BB1_29;
	ld.global.f32 	%f57, [%rd22+1024];
	ld.global.f32 	%f58, [%rd23+1024];
	fma.rn.f32 	%f59, %f2, %f57, %f58;
	st.global.f32 	[%rd24+1024], %f59;
$L__BB1_29:
	add.s32 	%r62, %r23, 512;
	setp.ge.s32 	%p20, %r62, %r4;
	@%p20 bra 	$L__BB1_31;
	ld.global.f32 	%f60, [%rd22+1536];
	ld.global.f32 	%f61, [%rd23+1536];
	fma.rn.f32 	%f62, %f2, %f60, %f61;
	st.global.f32 	[%rd24+1536], %f62;
$L__BB1_31:
	add.s32 	%r63, %r23, 640;
	setp.ge.s32 	%p21, %r63, %r4;
	@%p21 bra 	$L__BB1_33;
	ld.global.f32 	%f63, [%rd22+2048];
	ld.global.f32 	%f64, [%rd23+2048];
	fma.rn.f32 	%f65, %f2, %f63, %f64;
	st.global.f32 	[%rd24+2048], %f65;
$L__BB1_33:
	add.s32 	%r64, %r23, 768;
	setp.ge.s32 	%p22, %r64, %r4;
	@%p22 bra 	$L__BB1_35;
	ld.global.f32 	%f66, [%rd22+2560];
	ld.global.f32 	%f67, [%rd23+2560];
	fma.rn.f32 	%f68, %f2, %f66, %f67;
	st.global.f32 	[%rd24+2560], %f68;
$L__BB1_35:
	add.s32 	%r65, %r23, 896;
	setp.ge.s32 	%p23, %r65, %r4;
	@%p23 bra 	$L__BB1_37;
	ld.global.f32 	%f69, [%rd22+3072];
	ld.global.f32 	%f70, [%rd23+3072];
	fma.rn.f32 	%f71, %f2, %f69, %f70;
	st.global.f32 	[%rd24+3072], %f71;
$L__BB1_37:
	add.s32 	%r74, %r74, 8;
	setp.ne.s32 	%p24, %r74, %r75;
	@%p24 bra 	$L__BB1_21;
$L__BB1_38:
	setp.eq.s32 	%p25, %r15, 0;
	@%p25 bra 	$L__BB1_59;
	and.b32  	%r26, %r44, 3;
	setp.lt.u32 	%p26, %r15, 4;
	@%p26 bra 	$L__BB1_49;
	shl.b32 	%r66, %r75, 7;
	add.s32 	%r27, %r66, %r6;
	setp.ge.s32 	%p27, %r27, %r4;
	@%p27 bra 	$L__BB1_42;
	mul.wide.s32 	%rd66, %r27, 4;
	add.s64 	%rd67, %rd12, %rd66;
	ld.global.f32 	%f72, [%rd67];
	add.s64 	%rd68, %rd13, %rd66;
	ld.global.f32 	%f73, [%rd68];
	fma.rn.f32 	%f74, %f2, %f72, %f73;
	add.s64 	%rd69, %rd14, %rd66;
	st.global.f32 	[%rd69], %f74;
$L__BB1_42:
	add.s32 	%r28, %r27, 128;
	setp.ge.s32 	%p28, %r28, %r4;
	@%p28 bra 	$L__BB1_44;
	mul.wide.s32 	%rd70, %r28, 4;
	add.s64 	%rd71, %rd12, %rd70;
	ld.global.f32 	%f75, [%rd71];
	add.s64 	%rd72, %rd13, %rd70;
	ld.global.f32 	%f76, [%rd72];
	fma.rn.f32 	%f77, %f2, %f75, %f76;
	add.s64 	%rd73, %rd14, %rd70;
	st.global.f32 	[%rd73], %f77;
$L__BB1_44:
	add.s32 	%r29, %r27, 256;
	setp.ge.s32 	%p29, %r29, %r4;
	@%p29 bra 	$L__BB1_46;
	mul.wide.s32 	%rd74, %r29, 4;
	add.s64 	%rd75, %rd12, %rd74;
	ld.global.f32 	%f78, [%rd75];
	add.s64 	%rd76, %rd13, %rd74;
	ld.global.f32 	%f79, [%rd76];
	fma.rn.f32 	%f80, %f2, %f78, %f79;
	add.s64 	%rd77, %rd14, %rd74;
	st.global.f32 	[%rd77], %f80;
$L__BB1_46:
	add.s32 	%r30, %r27, 384;
	setp.ge.s32 	%p30, %r30, %r4;
	@%p30 bra 	$L__BB1_48;
	mul.wide.s32 	%rd78, %r30, 4;
	add.s64 	%rd79, %rd12, %rd78;
	ld.global.f32 	%f81, [%rd79];
	add.s64 	%rd80, %rd13, %rd78;
	ld.global.f32 	%f82, [%rd80];
	fma.rn.f32 	%f83, %f2, %f81, %f82;
	add.s64 	%rd81, %rd14, %rd78;
	st.global.f32 	[%rd81], %f83;
$L__BB1_48:
	add.s32 	%r75, %r75, 4;
$L__BB1_49:
	setp.eq.s32 	%p31, %r26, 0;
	@%p31 bra 	$L__BB1_59;
	setp.eq.s32 	%p32, %r26, 1;
	@%p32 bra 	$L__BB1_56;
	shl.b32 	%r67, %r75, 7;
	add.s32 	%r33, %r67, %r6;
	setp.ge.s32 	%p33, %r33, %r4;
	@%p33 bra 	$L__BB1_53;
	mul.wide.s32 	%rd82, %r33, 4;
	add.s64 	%rd83, %rd12, %rd82;
	ld.global.f32 	%f84, [%rd83];
	add.s64 	%rd84, %rd13, %rd82;
	ld.global.f32 	%f85, [%rd84];
	fma.rn.f32 	%f86, %f2, %f84, %f85;
	add.s64 	%rd85, %rd14, %rd82;
	st.global.f32 	[%rd85], %f86;
$L__BB1_53:
	add.s32 	%r34, %r33, 128;
	setp.ge.s32 	%p34, %r34, %r4;
	@%p34 bra 	$L__BB1_55;
	mul.wide.s32 	%rd86, %r34, 4;
	add.s64 	%rd87, %rd12, %rd86;
	ld.global.f32 	%f87, [%rd87];
	add.s64 	%rd88, %rd13, %rd86;
	ld.global.f32 	%f88, [%rd88];
	fma.rn.f32 	%f89, %f2, %f87, %f88;
	add.s64 	%rd89, %rd14, %rd86;
	st.global.f32 	[%rd89], %f89;
$L__BB1_55:
	add.s32 	%r75, %r75, 2;
$L__BB1_56:
	and.b32  	%r68, %r44, 1;
	setp.eq.b32 	%p35, %r68, 1;
	not.pred 	%p36, %p35;
	@%p36 bra 	$L__BB1_59;
	shl.b32 	%r69, %r75, 7;
	add.s32 	%r37, %r69, %r6;
	setp.ge.s32 	%p37, %r37, %r4;
	@%p37 bra 	$L__BB1_59;
	mul.wide.s32 	%rd90, %r37, 4;
	add.s64 	%rd91, %rd12, %rd90;
	ld.global.f32 	%f90, [%rd91];
	add.s64 	%rd92, %rd13, %rd90;
	ld.global.f32 	%f91, [%rd92];
	fma.rn.f32 	%f92, %f2, %f90, %f91;
	add.s64 	%rd93, %rd14, %rd90;
	st.global.f32 	[%rd93], %f92;
$L__BB1_59:
	ret;

}
	// .globl	_ZN3cub18CUB_300001_SM_10006detail9transform16transform_kernelINS2_10policy_hubILb1EN4cuda3std3__45tupleIJN6thrust24THRUST_300001_SM_1000_NS6detail15normal_iteratorINSA_10device_ptrIfEEEESF_EEEE10policy1000El13saxpy_functorSF_JPfSK_EEEvT0_iT1_T2_DpNS2_10kernel_argIT3_EE
.visible .entry _ZN3cub18CUB_300001_SM_10006detail9transform16transform_kernelINS2_10policy_hubILb1EN4cuda3std3__45tupleIJN6thrust24THRUST_300001_SM_1000_NS6detail15normal_iteratorINSA_10device_ptrIfEEEESF_EEEE10policy1000El13saxpy_functorSF_JPfSK_EEEvT0_iT1_T2_DpNS2_10kernel_argIT3_EE(
	.param .u64 _ZN3cub18CUB_300001_SM_10006detail9transform16transform_kernelINS2_10policy_hubILb1EN4cuda3std3__45tupleIJN6thrust24THRUST_300001_SM_1000_NS6detail15normal_iteratorINSA_10device_ptrIfEEEESF_EEEE10policy1000El13saxpy_functorSF_JPfSK_EEEvT0_iT1_T2_DpNS2_10kernel_argIT3_EE_param_0,
	.param .u32 _ZN3cub18CUB_300001_SM_10006detail9transform16transform_kernelINS2_10policy_hubILb1EN4cuda3std3__45tupleIJN6thrust24THRUST_300001_SM_1000_NS6detail15normal_iteratorINSA_10device_ptrIfEEEESF_EEEE10policy1000El13saxpy_functorSF_JPfSK_EEEvT0_iT1_T2_DpNS2_10kernel_argIT3_EE_param_1,
	.param .align 4 .b8 _ZN3cub18CUB_300001_SM_10006detail9transform16transform_kernelINS2_10policy_hubILb1EN4cuda3std3__45tupleIJN6thrust24THRUST_300001_SM_1000_NS6detail15normal_iteratorINSA_10device_ptrIfEEEESF_EEEE10policy1000El13saxpy_functorSF_JPfSK_EEEvT0_iT1_T2_DpNS2_10kernel_argIT3_EE_param_2[4],
	.param .align 8 .b8 _ZN3cub18CUB_300001_SM_10006detail9transform16transform_kernelINS2_10policy_hubILb1EN4cuda3std3__45tupleIJN6thrust24THRUST_300001_SM_1000_NS6detail15normal_iteratorINSA_10device_ptrIfEEEESF_EEEE10policy1000El13saxpy_functorSF_JPfSK_EEEvT0_iT1_T2_DpNS2_10kernel_argIT3_EE_param_3[8],
	.param .align 8 .b8 _ZN3cub18CUB_300001_SM_10006detail9transform16transform_kernelINS2_10policy_hubILb1EN4cuda3std3__45tupleIJN6thrust24THRUST_300001_SM_1000_NS6detail15normal_iteratorINSA_10device_ptrIfEEEESF_EEEE10policy1000El13saxpy_functorSF_JPfSK_EEEvT0_iT1_T2_DpNS2_10kernel_argIT3_EE_param_4[16],
	.param .align 8 .b8 _ZN3cub18CUB_300001_SM_10006detail9transform16transform_kernelINS2_10policy_hubILb1EN4cuda3std3__45tupleIJN6thrust24THRUST_300001_SM_1000_NS6detail15normal_iteratorINSA_10device_ptrIfEEEESF_EEEE10policy1000El13saxpy_functorSF_JPfSK_EEEvT0_iT1_T2_DpNS2_10kernel_argIT3_EE_param_5[16]
)
.maxntid 128
{
	.reg .pred 	%p<38>;
	.reg .b32 	%r<78>;
	.reg .b32 	%f<93>;
	.reg .b64 	%rd<103>;

	ld.param.f32 	%f2, [_ZN3cub18CUB_300001_SM_10006detail9transform16transform_kernelINS2_10policy_hubILb1EN4cuda3std3__45tupleIJN6thrust24THRUST_300001_SM_1000_NS6detail15normal_iteratorINSA_10device_ptrIfEEEESF_EEEE10policy1000El13saxpy_functorSF_JPfSK_EEEvT0_iT1_T2_DpNS2_10kernel_argIT3_EE_param_2];
	ld.param.u64 	%rd30, [_ZN3cub18CUB_300001_SM_10006detail9transform16transform_kernelINS2_10policy_hubILb1EN4cuda3std3__45tupleIJN6thrust24THRUST_300001_SM_1000_NS6detail15normal_iteratorINSA_10device_ptrIfEEEESF_EEEE10policy1000El13saxpy_functorSF_JPfSK_EEEvT0_iT1_T2_DpNS2_10kernel_argIT3_EE_param_0];
	ld.param.u64 	%rd28, [_ZN3cub18CUB_300001_SM_10006detail9transform16transform_kernelINS2_10policy_hubILb1EN4cuda3std3__45tupleIJN6thrust24THRUST_300001_SM_1000_NS6detail15normal_iteratorINSA_10device_ptrIfEEEESF_EEEE10policy1000El13saxpy_functorSF_JPfSK_EEEvT0_iT1_T2_DpNS2_10kernel_argIT3_EE_param_5];
	ld.param.u64 	%rd26, [_ZN3cub18CUB_300001_SM_10006detail9transform16transform_kernelINS2_10policy_hubILb1EN4cuda3std3__45tupleIJN6thrust24THRUST_300001_SM_1000_NS6detail15normal_iteratorINSA_10device_ptrIfEEEESF_EEEE10policy1000El13saxpy_functorSF_JPfSK_EEEvT0_iT1_T2_DpNS2_10kernel_argIT3_EE_param_4];
	ld.param.u64 	%rd31, [_ZN3cub18CUB_300001_SM_10006detail9transform16transform_kernelINS2_10policy_hubILb1EN4cuda3std3__45tupleIJN6thrust24THRUST_300001_SM_1000_NS6detail15normal_iteratorINSA_10device_ptrIfEEEESF_EEEE10policy1000El13saxpy_functorSF_JPfSK_EEEvT0_iT1_T2_DpNS2_10kernel_argIT3_EE_param_3];
	ld.param.u32 	%r42, [_ZN3cub18CUB_300001_SM_10006detail9transform16transform_kernelINS2_10policy_hubILb1EN4cuda3std3__45tupleIJN6thrust24THRUST_300001_SM_1000_NS6detail15normal_iteratorINSA_10device_ptrIfEEEESF_EEEE10policy1000El13saxpy_functorSF_JPfSK_EEEvT0_iT1_T2_DpNS2_10kernel_argIT3_EE_param_1];
	cvta.to.global.u64 	%rd1, %rd31;
	cvta.to.global.u64 	%rd2, %rd26;
	cvta.to.global.u64 	%rd3, %rd28;
	shl.b32 	%r1, %r42, 7;
	mov.u32 	%r43, %ctaid.x;
	cvt.u64.u32 	%rd32, %r43;
	cvt.s64.s32 	%rd33, %r1;
	mul.lo.s64 	%rd4, %rd33, %rd32;
	sub.s64 	%rd34, %rd30, %rd4;
	min.s64 	%rd35, %rd34, %rd33;
	cvt.u32.u64 	%r2, %rd35;
	shl.b32 	%r3, %r2, 2;
	mov.u32 	%r4, %tid.x;
	shl.b32 	%r68, %r4, 7;
	setp.ge.s32 	%p1, %r68, %r3;
	@%p1 bra 	$L__BB2_5;
	shl.b64 	%rd5, %rd4, 2;
	add.s64 	%rd36, %rd2, %rd5;
	mul.wide.u32 	%rd6, %r4, 128;
	add.s64 	%rd100, %rd36, %rd6;
	mov.u32 	%r67, %r68;
$L__BB2_2:
	.pragma "nounroll";
	// begin inline asm
	prefetch.global.L2 [%rd100];
	// end inline asm
	add.s32 	%r67, %r67, 16384;
	add.s64 	%rd100, %rd100, 16384;
	setp.lt.s32 	%p2, %r67, %r3;
	@%p2 bra 	$L__BB2_2;
	add.s64 	%rd38, %rd3, %rd5;
	add.s64 	%rd101, %rd38, %rd6;
$L__BB2_4:
	.pragma "nounroll";
	// begin inline asm
	prefetch.global.L2 [%rd101];
	// end inline asm
	add.s32 	%r68, %r68, 16384;
	add.s64 	%rd101, %rd101, 16384;
	setp.lt.s32 	%p3, %r68, %r3;
	@%p3 bra 	$L__BB2_4;
$L__BB2_5:
	shl.b64 	%rd102, %rd4, 2;
	add.s64 	%rd13, %rd2, %rd102;
	add.s64 	%rd14, %rd3, %rd102;
	add.s64 	%rd15, %rd1, %rd102;
	setp.eq.s32 	%p4, %r1, %r2;
	@%p4 bra 	$L__BB2_47;
	setp.lt.s32 	%p5, %r42, 1;
	@%p5 bra 	$L__BB2_59;
	and.b32  	%r10, %r42, 7;
	setp.lt.u32 	%p6, %r42, 8;
	mov.b32 	%r75, 0;
	@%p6 bra 	$L__BB2_26;
	and.b32  	%r75, %r42, 2147483640;
	mov.b32 	%r71, 0;
$L__BB2_9:
	.pragma "nounroll";
	shl.b32 	%r46, %r71, 7;
	add.s32 	%r21, %r46, %r4;
	setp.ge.s32 	%p7, %r21, %r2;
	@%p7 bra 	$L__BB2_11;
	mul.wide.u32 	%rd41, %r21, 4;
	add.s64 	%rd42, %rd13, %rd41;
	ld.global.f32 	%f3, [%rd42];
	add.s64 	%rd43, %rd14, %rd41;
	ld.global.f32 	%f4, [%rd43];
	fma.rn.f32 	%f5, %f2, %f3, %f4;
	add.s64 	%rd44, %rd15, %rd41;
	st.global.f32 	[%rd44], %f5;
$L__BB2_11:
	add.s32 	%r47, %r21, 128;
	setp.ge.s32 	%p8, %r47, %r2;
	mul.wide.s32 	%rd45, %r47, 4;
	add.s64 	%rd23, %rd13, %rd45;
	add.s64 	%rd24, %rd14, %rd45;
	add.s64 	%rd25, %rd15, %rd45;
	@%p8 bra 	$L__BB2_13;
	ld.global.f32 	%f6, [%rd23];
	ld.global.f32 	%f7, [%rd24];
	fma.rn.f32 	%f8, %f2, %f6, %f7;
	st.global.f32 	[%rd25], %f8;
$L__BB2_13:
	add.s32 	%r48, %r21, 256;
	setp.ge.s32 	%p9, %r48, %r2;
	@%p9 bra 	$L__BB2_15;
	ld.global.f32 	%f9, [%rd23+512];
	ld.global.f32 	%f10, [%rd24+512];
	fma.rn.f32 	%f11, %f2, %f9, %f10;
	st.global.f32 	[%rd25+512], %f11;
$L__BB2_15:
	add.s32 	%r49, %r21, 384;
	setp.ge.s32 	%p10, %r49, %r2;
	@%p10 bra 	$L__BB2_17;
	ld.global.f32 	%f12, [%rd23+1024];
	ld.global.f32 	%f13, [%rd24+1024];
	fma.rn.f32 	%f14, %f2, %f12, %f13;
	st.global.f32 	[%rd25+1024], %f14;
$L__BB2_17:
	add.s32 	%r50, %r21, 512;
	setp.ge.s32 	%p11, %r50, %r2;
	@%p11 bra 	$L__BB2_19;
	ld.global.f32 	%f15, [%rd23+1536];
	ld.global.f32 	%f16, [%rd24+1536];
	fma.rn.f32 	%f17, %f2, %f15, %f16;
	st.global.f32 	[%rd25+1536], %f17;
$L__BB2_19:
	add.s32 	%r51, %r21, 640;
	setp.ge.s32 	%p12, %r51, %r2;
	@%p12 bra 	$L__BB2_21;
	ld.global.f32 	%f18, [%rd23+2048];
	ld.global.f32 	%f19, [%rd24+2048];
	fma.rn.f32 	%f20, %f2, %f18, %f19;
	st.global.f32 	[%rd25+2048], %f20;
$L__BB2_21:
	add.s32 	%r52, %r21, 768;
	setp.ge.s32 	%p13, %r52, %r2;
	@%p13 bra 	$L__BB2_23;
	ld.global.f32 	%f21, [%rd23+2560];
	ld.global.f32 	%f22, [%rd24+2560];
	fma.rn.f32 	%f23, %f2, %f21, %f22;
	st.global.f32 	[%rd25+2560], %f23;
$L__BB2_23:
	add.s32 	%r53, %r21, 896;
	setp.ge.s32 	%p14, %r53, %r2;
	@%p14 bra 	$L__BB2_25;
	ld.global.f32 	%f24, [%rd23+3072];
	ld.global.f32 	%f25, [%rd24+3072];
	fma.rn.f32 	%f26, %f2, %f24, %f25;
	st.global.f32 	[%rd25+3072], %f26;
$L__BB2_25:
	add.s32 	%r71, %r71, 8;
	setp.eq.s32 	%p15, %r71, %r75;
	@%p15 bra 	$L__BB2_26;
	bra.uni 	$L__BB2_9;
$L__BB2_26:
	setp.eq.s32 	%p16, %r10, 0;
	@%p16 bra 	$L__BB2_59;
	and.b32  	%r30, %r42, 3;
	setp.lt.u32 	%p17, %r10, 4;
	@%p17 bra 	$L__BB2_37;
	shl.b32 	%r54, %r75, 7;
	add.s32 	%r31, %r54, %r4;
	setp.ge.s32 	%p18, %r31, %r2;
	@%p18 bra 	$L__BB2_30;
	mul.wide.s32 	%rd46, %r31, 4;
	add.s64 	%rd47, %rd13, %rd46;
	ld.global.f32 	%f27, [%rd47];
	add.s64 	%rd48, %rd14, %rd46;
	ld.global.f32 	%f28, [%rd48];
	fma.rn.f32 	%f29, %f2, %f27, %f28;
	add.s64 	%rd49, %rd15, %rd46;
	st.global.f32 	[%rd49], %f29;
$L__BB2_30:
	add.s32 	%r32, %r31, 128;
	setp.ge.s32 	%p19, %r32, %r2;
	@%p19 bra 	$L__BB2_32;
	mul.wide.s32 	%rd50, %r32, 4;
	add.s64 	%rd51, %rd13, %rd50;
	ld.global.f32 	%f30, [%rd51];
	add.s64 	%rd52, %rd14, %rd50;
	ld.global.f32 	%f31, [%rd52];
	fma.rn.f32 	%f32, %f2, %f30, %f31;
	add.s64 	%rd53, %rd15, %rd50;
	st.global.f32 	[%rd53], %f32;
$L__BB2_32:
	add.s32 	%r33, %r31, 256;
	setp.ge.s32 	%p20, %r33, %r2;
	@%p20 bra 	$L__BB2_34;
	mul.wide.s32 	%rd54, %r33, 4;
	add.s64 	%rd55, %rd13, %rd54;
	ld.global.f32 	%f33, [%rd55];
	add.s64 	%rd56, %rd14, %rd54;
	ld.global.f32 	%f34, [%rd56];
	fma.rn.f32 	%f35, %f2, %f33, %f34;
	add.s64 	%rd57, %rd15, %rd54;
	st.global.f32 	[%rd57], %f35;
$L__BB2_34:
	add.s32 	%r34, %r31, 384;
	setp.ge.s32 	%p21, %r34, %r2;
	@%p21 bra 	$L__BB2_36;
	mul.wide.s32 	%rd58, %r34, 4;
	add.s64 	%rd59, %rd13, %rd58;
	ld.global.f32 	%f36, [%rd59];
	add.s64 	%rd60, %rd14, %rd58;
	ld.global.f32 	%f37, [%rd60];
	fma.rn.f32 	%f38, %f2, %f36, %f37;
	add.s64 	%rd61, %rd15, %rd58;
	st.global.f32 	[%rd61], %f38;
$L__BB2_36:
	add.s32 	%r75, %r75, 4;
$L__BB2_37:
	setp.eq.s32 	%p22, %r30, 0;
	@%p22 bra 	$L__BB2_59;
	setp.eq.s32 	%p23, %r30, 1;
	@%p23 bra 	$L__BB2_44;
	shl.b32 	%r55, %r75, 7;
	add.s32 	%r37, %r55, %r4;
	setp.ge.s32 	%p24, %r37, %r2;
	@%p24 bra 	$L__BB2_41;
	mul.wide.s32 	%rd62, %r37, 4;
	add.s64 	%rd63, %rd13, %rd62;
	ld.global.f32 	%f39, [%rd63];
	add.s64 	%rd64, %rd14, %rd62;
	ld.global.f32 	%f40, [%rd64];
	fma.rn.f32 	%f41, %f2, %f39, %f40;
	add.s64 	%rd65, %rd15, %rd62;
	st.global.f32 	[%rd65], %f41;
$L__BB2_41:
	add.s32 	%r38, %r37, 128;
	setp.ge.s32 	%p25, %r38, %r2;
	@%p25 bra 	$L__BB2_43;
	mul.wide.s32 	%rd66, %r38, 4;
	add.s64 	%rd67, %rd13, %rd66;
	ld.global.f32 	%f42, [%rd67];
	add.s64 	%rd68, %rd14, %rd66;
	ld.global.f32 	%f43, [%rd68];
	fma.rn.f32 	%f44, %f2, %f42, %f43;
	add.s64 	%rd69, %rd15, %rd66;
	st.global.f32 	[%rd69], %f44;
$L__BB2_43:
	add.s32 	%r75, %r75, 2;
$L__BB2_44:
	and.b32  	%r56, %r42, 1;
	setp.eq.b32 	%p26, %r56, 1;
	not.pred 	%p27, %p26;
	@%p27 bra 	$L__BB2_59;
	shl.b32 	%r57, %r75, 7;
	add.s32 	%r41, %r57, %r4;
	setp.ge.s32 	%p28, %r41, %r2;
	@%p28 bra 	$L__BB2_59;
	mul.wide.s32 	%rd70, %r41, 4;
	add.s64 	%rd71, %rd13, %rd70;
	ld.global.f32 	%f45, [%rd71];
	add.s64 	%rd72, %rd14, %rd70;
	ld.global.f32 	%f46, [%rd72];
	fma.rn.f32 	%f47, %f2, %f45, %f46;
	add.s64 	%rd73, %rd15, %rd70;
	st.global.f32 	[%rd73], %f47;
	bra.uni 	$L__BB2_59;
$L__BB2_47:
	setp.lt.s32 	%p29, %r42, 1;
	@%p29 bra 	$L__BB2_59;
	and.b32  	%r12, %r42, 7;
	setp.lt.u32 	%p30, %r42, 8;
	mov.b32 	%r73, 0;
	@%p30 bra 	$L__BB2_51;
	and.b32  	%r59, %r42, 2147483640;
	neg.s32 	%r70, %r59;
	mul.wide.u32 	%rd74, %r4, 4;
	add.s64 	%rd16, %rd1, %rd74;
	add.s64 	%rd75, %rd102, 1536;
	add.s64 	%rd18, %rd2, %rd75;
	add.s32 	%r69, %r4, 128;
	add.s64 	%rd19, %rd3, %rd75;
	add.s64 	%rd20, %rd1, %rd75;
$L__BB2_50:
	.pragma "nounroll";
	and.b32  	%r73, %r42, 2147483640;
	mul.wide.s32 	%rd76, %r69, 4;
	add.s64 	%rd77, %rd18, %rd76;
	add.s64 	%rd78, %rd19, %rd76;
	add.s64 	%rd79, %rd20, %rd76;
	cvta.to.global.u64 	%rd80, %rd26;
	mul.wide.u32 	%rd81, %r4, 4;
	add.s64 	%rd82, %rd80, %rd81;
	add.s64 	%rd83, %rd82, %rd102;
	ld.global.f32 	%f48, [%rd83];
	cvta.to.global.u64 	%rd84, %rd28;
	add.s64 	%rd85, %rd84, %rd81;
	add.s64 	%rd86, %rd85, %rd102;
	ld.global.f32 	%f49, [%rd86];
	fma.rn.f32 	%f50, %f2, %f48, %f49;
	add.s64 	%rd87, %rd16, %rd102;
	st.global.f32 	[%rd87], %f50;
	ld.global.f32 	%f51, [%rd77+-1536];
	ld.global.f32 	%f52, [%rd78+-1536];
	fma.rn.f32 	%f53, %f2, %f51, %f52;
	st.global.f32 	[%rd79+-1536], %f53;
	ld.global.f32 	%f54, [%rd77+-1024];
	ld.global.f32 	%f55, [%rd78+-1024];
	fma.rn.f32 	%f56, %f2, %f54, %f55;
	st.global.f32 	[%rd79+-1024], %f56;
	ld.global.f32 	%f57, [%rd77+-512];
	ld.global.f32 	%f58, [%rd78+-512];
	fma.rn.f32 	%f59, %f2, %f57, %f58;
	st.global.f32 	[%rd79+-512], %f59;
	ld.global.f32 	%f60, [%rd77];
	ld.global.f32 	%f61, [%rd78];
	fma.rn.f32 	%f62, %f2, %f60, %f61;
	st.global.f32 	[%rd79], %f62;
	ld.global.f32 	%f63, [%rd77+512];
	ld.global.f32 	%f64, [%rd78+512];
	fma.rn.f32 	%f65, %f2, %f63, %f64;
	st.global.f32 	[%rd79+512], %f65;
	ld.global.f32 	%f66, [%rd77+1024];
	ld.global.f32 	%f67, [%rd78+1024];
	fma.rn.f32 	%f68, %f2, %f66, %f67;
	st.global.f32 	[%rd79+1024], %f68;
	ld.global.f32 	%f69, [%rd77+1536];
	ld.global.f32 	%f70, [%rd78+1536];
	fma.rn.f32 	%f71, %f2, %f69, %f70;
	st.global.f32 	[%rd79+1536], %f71;
	add.s32 	%r70, %r70, 8;
	add.s64 	%rd102, %rd102, 4096;
	add.s32 	%r69, %r69, 1024;
	setp.eq.s32 	%p31, %r70, 0;
	@%p31 bra 	$L__BB2_51;
	bra.uni 	$L__BB2_50;
$L__BB2_51:
	setp.eq.s32 	%p32, %r12, 0;
	@%p32 bra 	$L__BB2_59;
	and.b32  	%r24, %r42, 3;
	setp.lt.u32 	%p33, %r12, 4;
	@%p33 bra 	$L__BB2_54;
	shl.b32 	%r60, %r73, 7;
	add.s32 	%r61, %r60, %r4;
	mul.wide.s32 	%rd88, %r61, 4;
	add.s64 	%rd89, %rd13, %rd88;
	ld.global.f32 	%f72, [%rd89];
	add.s64 	%rd90, %rd14, %rd88;
	ld.global.f32 	%f73, [%rd90];
	fma.rn.f32 	%f74, %f2, %f72, %f73;
	add.s64 	%rd91, %rd15, %rd88;
	st.global.f32 	[%rd91], %f74;
	ld.global.f32 	%f75, [%rd89+512];
	ld.global.f32 	%f76, [%rd90+512];
	fma.rn.f32 	%f77, %f2, %f75, %f76;
	st.global.f32 	[%rd91+512], %f77;
	ld.global.f32 	%f78, [%rd89+1024];
	ld.global.f32 	%f79, [%rd90+1024];
	fma.rn.f32 	%f80, %f2, %f78, %f79;
	st.global.f32 	[%rd91+1024], %f80;
	ld.global.f32 	%f81, [%rd89+1536];
	ld.global.f32 	%f82, [%rd90+1536];
	fma.rn.f32 	%f83, %f2, %f81, %f82;
	st.global.f32 	[%rd91+1536], %f83;
	add.s32 	%r73, %r73, 4;
$L__BB2_54:
	setp.eq.s32 	%p34, %r24, 0;
	@%p34 bra 	$L__BB2_59;
	setp.eq.s32 	%p35, %r24, 1;
	@%p35 bra 	$L__BB2_57;
	shl.b32 	%r62, %r73, 7;
	add.s32 	%r63, %r62, %r4;
	mul.wide.s32 	%rd92, %r63, 4;
	add.s64 	%rd93, %rd13, %rd92;
	ld.global.f32 	%f84, [%rd93];
	add.s64 	%rd94, %rd14, %rd92;
	ld.global.f32 	%f85, [%rd94];
	fma.rn.f32 	%f86, %f2, %f84, %f85;
	add.s64 	%rd95, %rd15, %rd92;
	st.global.f32 	[%rd95], %f86;
	ld.global.f32 	%f87, [%rd93+512];
	ld.global.f32 	%f88, [%rd94+512];
	fma.rn.f32 	%f89, %f2, %f87, %f88;
	st.global.f32 	[%rd95+512], %f89;
	add.s32 	%r73, %r73, 2;
$L__BB2_57:
	and.b32  	%r64, %r42, 1;
	setp.eq.b32 	%p36, %r64, 1;
	not.pred 	%p37, %p36;
	@%p37 bra 	$L__BB2_59;
	shl.b32 	%r65, %r73, 7;
	add.s32 	%r66, %r65, %r4;
	mul.wide.s32 	%rd96, %r66, 4;
	add.s64 	%rd97, %rd13, %rd96;
	ld.global.f32 	%f90, [%rd97];
	add.s64 	%rd98, %rd14, %rd96;
	ld.global.f32 	%f91, [%rd98];
	fma.rn.f32 	%f92, %f2, %f90, %f91;
	add.s64 	%rd99, %rd15, %rd96;
	st.global.f32 	[%rd99], %f92;
$L__BB2_59:
	ret;

}


// ===== COMPILED SASS (sm_100) =====

	.target	sm_100

	.elftype	@"ET_EXEC"


//--------------------- .note.nv.tkinfo           --------------------------
	.section	.note.nv.tkinfo,"",@"SHT_NOTE"
	.sectionflags	@"SHF_NOTE_NV_TKINFO"
	.tkinfo
        /*0018*/ 	.word	0x00000002
        /*0030*/ 	.string	""
        /*0030*/ 	.string	"ptxas"
        /*0030*/ 	.string	"Cuda compilation tools, release 13.0, V13.0.88"
        /*0030*/ 	.string	"Build cuda_13.0.r13.0/compiler.36424714_0"
        /*0030*/ 	.string	"-arch sm_100 -m 64 "



//--------------------- .note.nv.cuinfo           --------------------------
	.section	.note.nv.cuinfo,"",@"SHT_NOTE"
	.sectionflags	@"SHF_NOTE_NV_CUINFO"
        /*0018*/ 	.short	0x0002
        /*001a*/ 	.short	0x0064
        /*001c*/ 	.short	0x0082
	.zero		2


//--------------------- .nv.info                  --------------------------
	.section	.nv.info,"",@"SHT_CUDA_INFO"
	.align	4


	//----- nvinfo : EIATTR_REGCOUNT
	.align		4
        /*0000*/ 	.byte	0x04, 0x2f
        /*0002*/ 	.short	(.L_44 - .L_43)
	.align		4
.L_43:
        /*0004*/ 	.word	index@(_ZN3cub18CUB_300001_SM_10006detail11EmptyKernelIvEEvv)
        /*0008*/ 	.word	0x00000004


	//----- nvinfo : EIATTR_FRAME_SIZE
	.align		4
.L_44:
        /*000c*/ 	.byte	0x04, 0x11
        /*000e*/ 	.short	(.L_46 - .L_45)
	.align		4
.L_45:
        /*0010*/ 	.word	index@(_ZN3cub18CUB_300001_SM_10006detail11EmptyKernelIvEEvv)
        /*0014*/ 	.word	0x00000000


	//----- nvinfo : EIATTR_REGCOUNT
	.align		4
.L_46:
        /*0018*/ 	.byte	0x04, 0x2f
        /*001a*/ 	.short	(.L_48 - .L_47)
	.align		4
.L_47:
        /*001c*/ 	.word	index@(_ZN3cub18CUB_300001_SM_10006detail9transform16transform_kernelINS2_10policy_hubILb1EN4cuda3std3__45tupleIJN6thrust24THRUST_300001_SM_1000_NS6detail15normal_iteratorINSA_10device_ptrIfEEEESF_EEEE10policy1000Ei13saxpy_functorSF_JPfSK_EEEvT0_iT1_T2_DpNS2_10kernel_argIT3_EE)
        /*0020*/ 	.word	0x0000001e


	//----- nvinfo : EIATTR_FRAME_SIZE
	.align		4
.L_48:
        /*0024*/ 	.byte	0x04, 0x11
        /*0026*/ 	.short	(.L_50 - .L_49)
	.align		4
.L_49:
        /*0028*/ 	.word	index@(_ZN3cub18CUB_300001_SM_10006detail9transform16transform_kernelINS2_10policy_hubILb1EN4cuda3std3__45tupleIJN6thrust24THRUST_300001_SM_1000_NS6detail15normal_iteratorINSA_10device_ptrIfEEEESF_EEEE10policy1000Ei13saxpy_functorSF_JPfSK_EEEvT0_iT1_T2_DpNS2_10kernel_argIT3_EE)
        /*002c*/ 	.word	0x00000000


	//----- nvinfo : EIATTR_REGCOUNT
	.align		4
.L_50:
        /*0030*/ 	.byte	0x04, 0x2f
        /*0032*/ 	.short	(.L_52 - .L_51)
	.align		4
.L_51:
        /*0034*/ 	.word	index@(_ZN3cub18CUB_300001_SM_10006detail9transform16transform_kernelINS2_10policy_hubILb1EN4cuda3std3__45tupleIJN6thrust24THRUST_300001_SM_1000_NS6detail15normal_iteratorINSA_10device_ptrIfEEEESF_EEEE10policy1000El13saxpy_functorSF_JPfSK_EEEvT0_iT1_T2_DpNS2_10kernel_argIT3_EE)
        /*0038*/ 	.word	0x00000020


	//----- nvinfo : EIATTR_FRAME_SIZE
	.align		4
.L_52:
        /*003c*/ 	.byte	0x04, 0x11
        /*003e*/ 	.short	(.L_54 - .L_53)
	.align		4
.L_53:
        /*0040*/ 	.word	index@(_ZN3cub18CUB_300001_SM_10006detail9transform16transform_kernelINS2_10policy_hubILb1EN4cuda3std3__45tupleIJN6thrust24THRUST_300001_SM_1000_NS6detail15normal_iteratorINSA_10device_ptrIfEEEESF_EEEE10policy1000El13saxpy_functorSF_JPfSK_EEEvT0_iT1_T2_DpNS2_10kernel_argIT3_EE)
        /*0044*/ 	.word	0x00000000


	//----- nvinfo : EIATTR_MIN_STACK_SIZE
	.align		4
.L_54:
        /*0048*/ 	.byte	0x04, 0x12
        /*004a*/ 	.short	(.L_56 - .L_55)
	.align		4
.L_55:
        /*004c*/ 	.word	index@(_ZN3cub18CUB_300001_SM_10006detail9transform16transform_kernelINS2_10policy_hubILb1EN4cuda3std3__45tupleIJN6thrust24THRUST_300001_SM_1000_NS6detail15normal_iteratorINSA_10device_ptrIfEEEESF_EEEE10policy1000El13saxpy_functorSF_JPfSK_EEEvT0_iT1_T2_DpNS2_10kernel_argIT3_EE)
        /*0050*/ 	.word	0x00000000


	//----- nvinfo : EIATTR_MIN_STACK_SIZE
	.align		4
.L_56:
        /*0054*/ 	.byte	0x04, 0x12
        /*0056*/ 	.short	(.L_58 - .L_57)
	.align		4
.L_57:
        /*0058*/ 	.word	index@(_ZN3cub18CUB_300001_SM_10006detail9transform16transform_kernelINS2_10policy_hubILb1EN4cuda3std3__45tupleIJN6thrust24THRUST_300001_SM_1000_NS6detail15normal_iteratorINSA_10device_ptrIfEEEESF_EEEE10policy1000Ei13saxpy_functorSF_JPfSK_EEEvT0_iT1_T2_DpNS2_10kernel_argIT3_EE)
        /*005c*/ 	.word	0x00000000


	//----- nvinfo : EIATTR_MIN_STACK_SIZE
	.align		4
.L_58:
        /*0060*/ 	.byte	0x04, 0x12
        /*0062*/ 	.short	(.L_60 - .L_59)
	.align		4
.L_59:
        /*0064*/ 	.word	index@(_ZN3cub18CUB_300001_SM_10006detail11EmptyKernelIvEEvv)
        /*0068*/ 	.word	0x00000000
.L_60:


//--------------------- .nv.compat                --------------------------
	.section	.nv.compat,"",@"SHT_CUDA_COMPAT_INFO"
	.align	4
        /*0000*/ 	.byte	0x02, 0x09, 0x00, 0x00, 0x02, 0x02, 0x01, 0x00, 0x02, 0x05, 0x05, 0x00, 0x03, 0x07, 0x01, 0x01
        /*0010*/ 	.byte	0x02, 0x03, 0x00, 0x00, 0x02, 0x06, 0x01, 0x00, 0x04, 0x0b, 0x08, 0x00, 0x09, 0x00, 0x00, 0x00
        /*0020*/ 	.byte	0x00, 0x00, 0x00, 0x00


//--------------------- .nv.info._ZN3cub18CUB_300001_SM_10006detail9transform16transform_kernelINS2_10policy_hubILb1EN4cuda3std3__45tupleIJN6thrust24THRUST_300001_SM_1000_NS6detail15normal_iteratorINSA_10device_ptrIfEEEESF_EEEE10policy1000El13saxpy_functorSF_JPfSK_EEEvT0_iT1_T2_DpNS2_10kernel_argIT3_EE --------------------------
	.section	.nv.info._ZN3cub18CUB_300001_SM_10006detail9transform16transform_kernelINS2_10policy_hubILb1EN4cuda3std3__45tupleIJN6thrust24THRUST_300001_SM_1000_NS6detail15normal_iteratorINSA_10device_ptrIfEEEESF_EEEE10policy1000El13saxpy_functorSF_JPfSK_EEEvT0_iT1_T2_DpNS2_10kernel_argIT3_EE,"",@"SHT_CUDA_INFO"
	.sectionflags	@""
	.align	4


	//----- nvinfo : EIATTR_CUDA_API_VERSION
	.align		4
        /*0000*/ 	.byte	0x04, 0x37
        /*0002*/ 	.short	(.L_62 - .L_61)
.L_61:
        /*0004*/ 	.word	0x00000082


	//----- nvinfo : EIATTR_KPARAM_INFO
	.align		4
.L_62:
        /*0008*/ 	.byte	0x04, 0x17
        /*000a*/ 	.short	(.L_64 - .L_63)
.L_63:
        /*000c*/ 	.word	0x00000000
        /*0010*/ 	.short	0x0005
        /*0012*/ 	.short	0x0028
        /*0014*/ 	.byte	0x00, 0xf0, 0x41, 0x00


	//----- nvinfo : EIATTR_KPARAM_INFO
	.align		4
.L_64:
        /*0018*/ 	.byte	0x04, 0x17
        /*001a*/ 	.short	(.L_66 - .L_65)
.L_65:
        /*001c*/ 	.word	0x00000000
        /*0020*/ 	.short	0x0004
        /*0022*/ 	.short	0x0018
        /*0024*/ 	.byte	0x00, 0xf0, 0x41, 0x00


	//----- nvinfo : EIATTR_KPARAM_INFO
	.align		4
.L_66:
        /*0028*/ 	.byte	0x04, 0x17
        /*002a*/ 	.short	(.L_68 - .L_67)
.L_67:
        /*002c*/ 	.word	0x00000000
        /*0030*/ 	.short	0x0003
        /*0032*/ 	.short	0x0010
        /*0034*/ 	.byte	0x00, 0xf0, 0x21, 0x00


	//----- nvinfo : EIATTR_KPARAM_INFO
	.align		4
.L_68:
        /*0038*/ 	.byte	0x04, 0x17
        /*003a*/ 	.short	(.L_70 - .L_69)
.L_69:
        /*003c*/ 	.word	0x00000000
        /*0040*/ 	.short	0x0002
        /*0042*/ 	.short	0x000c
        /*0044*/ 	.byte	0x00, 0xf0, 0x11, 0x00


	//----- nvinfo : EIATTR_KPARAM_INFO
	.align		4
.L_70:
        /*0048*/ 	.byte	0x04, 0x17
        /*004a*/ 	.short	(.L_72 - .L_71)
.L_71:
        /*004c*/ 	.word	0x00000000
        /*0050*/ 	.short	0x0001
        /*0052*/ 	.short	0x0008
        /*0054*/ 	.byte	0x00, 0xf0, 0x11, 0x00


	//----- nvinfo : EIATTR_KPARAM_INFO
	.align		4
.L_72:
        /*0058*/ 	.byte	0x04, 0x17
        /*005a*/ 	.short	(.L_74 - .L_73)
.L_73:
        /*005c*/ 	.word	0x00000000
        /*0060*/ 	.short	0x0000
        /*0062*/ 	.short	0x0000
        /*0064*/ 	.byte	0x00, 0xf0, 0x21, 0x00


	//----- nvinfo : EIATTR_SPARSE_MMA_MASK
	.align		4
.L_74:
        /*0068*/ 	.byte	0x03, 0x50
        /*006a*/ 	.short	0x0000


	//----- nvinfo : EIATTR_MAXREG_COUNT
	.align		4
        /*006c*/ 	.byte	0x03, 0x1b
        /*006e*/ 	.short	0x00ff


	//----- nvinfo : EIATTR_MERCURY_ISA_VERSION
	.align		4
        /*0070*/ 	.byte	0x03, 0x5f
        /*0072*/ 	.short	0x0101


	//----- nvinfo : EIATTR_VRC_CTA_INIT_COUNT
	.align		4
        /*0074*/ 	.byte	0x02, 0x4a
	.zero		1
	.zero		1


	//----- nvinfo : EIATTR_EXIT_INSTR_OFFSETS
	.align		4
        /*0078*/ 	.byte	0x04, 0x1c
        /*007a*/ 	.short	(.L_76 - .L_75)


	//   ....[0]....
.L_75:
        /*007c*/ 	.word	0x000003e0


	//   ....[1]....
        /*0080*/ 	.word	0x00000c90


	//   ....[2]....
        /*0084*/ 	.word	0x00000f80


	//   ....[3]....
        /*0088*/ 	.word	0x00001120


	//   ....[4]....
        /*008c*/ 	.word	0x00001150


	//   ....[5]....
        /*0090*/ 	.word	0x000011e0


	//   ....[6]....
        /*0094*/ 	.word	0x00001200


	//   ....[7]....
        /*0098*/ 	.word	0x00001700


	//   ....[8]....
        /*009c*/ 	.word	0x00001960


	//   ....[9]....
        /*00a0*/ 	.word	0x00001a90


	//   ....[10]....
        /*00a4*/ 	.word	0x00001b30


	//----- nvinfo : EIATTR_MAX_THREADS
	.align		4
.L_76:
        /*00a8*/ 	.byte	0x04, 0x05
        /*00aa*/ 	.short	(.L_78 - .L_77)
.L_77:
        /*00ac*/ 	.word	0x00000080
        /*00b0*/ 	.word	0x00000001
        /*00b4*/ 	.word	0x00000001


	//----- nvinfo : EIATTR_CRS_STACK_SIZE
	.align		4
.L_78:
        /*00b8*/ 	.byte	0x04, 0x1e
        /*00ba*/ 	.short	(.L_80 - .L_79)
.L_79:
        /*00bc*/ 	.word	0x00000000


	//----- nvinfo : EIATTR_CBANK_PARAM_SIZE
	.align		4
.L_80:
        /*00c0*/ 	.byte	0x03, 0x19
        /*00c2*/ 	.short	0x0038


	//----- nvinfo : EIATTR_PARAM_CBANK
	.align		4
        /*00c4*/ 	.byte	0x04, 0x0a
        /*00c6*/ 	.short	(.L_82 - .L_81)
	.align		4
.L_81:
        /*00c8*/ 	.word	index@(.nv.constant0._ZN3cub18CUB_300001_SM_10006detail9transform16transform_kernelINS2_10policy_hubILb1EN4cuda3std3__45tupleIJN6thrust24THRUST_300001_SM_1000_NS6detail15normal_iteratorINSA_10device_ptrIfEEEESF_EEEE10policy1000El13saxpy_functorSF_JPfSK_EEEvT0_iT1_T2_DpNS2_10kernel_argIT3_EE)
        /*00cc*/ 	.short	0x0380
        /*00ce*/ 	.short	0x0038


	//----- nvinfo : EIATTR_SW_WAR
	.align		4
.L_82:
        /*00d0*/ 	.byte	0x04, 0x36
        /*00d2*/ 	.short	(.L_84 - .L_83)
.L_83:
        /*00d4*/ 	.word	0x00000008
.L_84:


//--------------------- .nv.info._ZN3cub18CUB_300001_SM_10006detail9transform16transform_kernelINS2_10policy_hubILb1EN4cuda3std3__45tupleIJN6thrust24THRUST_300001_SM_1000_NS6detail15normal_iteratorINSA_10device_ptrIfEEEESF_EEEE10policy1000Ei13saxpy_functorSF_JPfSK_EEEvT0_iT1_T2_DpNS2_10kernel_argIT3_EE --------------------------
	.section	.nv.info._ZN3cub18CUB_300001_SM_10006detail9transform16transform_kernelINS2_10policy_hubILb1EN4cuda3std3__45tupleIJN6thrust24THRUST_300001_SM_1000_NS6detail15normal_iteratorINSA_10device_ptrIfEEEESF_EEEE10policy1000Ei13saxpy_functorSF_JPfSK_EEEvT0_iT1_T2_DpNS2_10kernel_argIT3_EE,"",@"SHT_CUDA_INFO"
	.sectionflags	@""
	.align	4


	//----- nvinfo : EIATTR_CUDA_API_VERSION
	.align		4
        /*0000*/ 	.byte	0x04, 0x37
        /*0002*/ 	.short	(.L_86 - .L_85)
.L_85:
        /*0004*/ 	.word	0x00000082


	//----- nvinfo : EIATTR_KPARAM_INFO
	.align		4
.L_86:
        /*0008*/ 	.byte	0x04, 0x17
        /*000a*/ 	.short	(.L_88 - .L_87)
.L_87:
        /*000c*/ 	.word	0x00000000
        /*0010*/ 	.short	0x0005
        /*0012*/ 	.short	0x0028
        /*0014*/ 	.byte	0x00, 0xf0, 0x41, 0x00


	//----- nvinfo : EIATTR_KPARAM_INFO
	.align		4
.L_88:
        /*0018*/ 	.byte	0x04, 0x17
        /*001a*/ 	.short	(.L_90 - .L_89)
.L_89:
        /*001c*/ 	.word	0x00000000
        /*0020*/ 	.short	0x0004
        /*0022*/ 	.short	0x0018
        /*0024*/ 	.byte	0x00, 0xf0, 0x41, 0x00


	//----- nvinfo : EIATTR_KPARAM_INFO
	.align		4
.L_90:
        /*0028*/ 	.byte	0x04, 0x17
        /*002a*/ 	.short	(.L_92 - .L_91)
.L_91:
        /*002c*/ 	.word	0x00000000
        /*0030*/ 	.short	0x0003
        /*0032*/ 	.short	0x0010
        /*0034*/ 	.byte	0x00, 0xf0, 0x21, 0x00


	//----- nvinfo : EIATTR_KPARAM_INFO
	.align		4
.L_92:
        /*0038*/ 	.byte	0x04, 0x17
        /*003a*/ 	.short	(.L_94 - .L_93)
.L_93:
        /*003c*/ 	.word	0x00000000
        /*0040*/ 	.short	0x0002
        /*0042*/ 	.short	0x0008
        /*0044*/ 	.byte	0x00, 0xf0, 0x11, 0x00


	//----- nvinfo : EIATTR_KPARAM_INFO
	.align		4
.L_94:
        /*0048*/ 	.byte	0x04, 0x17
        /*004a*/ 	.short	(.L_96 - .L_95)
.L_95:
        /*004c*/ 	.word	0x00000000
        /*0050*/ 	.short	0x0001
        /*0052*/ 	.short	0x0004
        /*0054*/ 	.byte	0x00, 0xf0, 0x11, 0x00


	//----- nvinfo : EIATTR_KPARAM_INFO
	.align		4
.L_96:
        /*0058*/ 	.byte	0x04, 0x17
        /*005a*/ 	.short	(.L_98 - .L_97)
.L_97:
        /*005c*/ 	.word	0x00000000
        /*0060*/ 	.short	0x0000
        /*0062*/ 	.short	0x0000
        /*0064*/ 	.byte	0x00, 0xf0, 0x11, 0x00


	//----- nvinfo : EIATTR_SPARSE_MMA_MASK
	.align		4
.L_98:
        /*0068*/ 	.byte	0x03, 0x50
        /*006a*/ 	.short	0x0000


	//----- nvinfo : EIATTR_MAXREG_COUNT
	.align		4
        /*006c*/ 	.byte	0x03, 0x1b
        /*006e*/ 	.short	0x00ff


	//----- nvinfo : EIATTR_MERCURY_ISA_VERSION
	.align		4
        /*0070*/ 	.byte	0x03, 0x5f
        /*0072*/ 	.short	0x0101


	//----- nvinfo : EIATTR_VRC_CTA_INIT_COUNT
	.align		4
        /*0074*/ 	.byte	0x02, 0x4a
	.zero		1
	.zero		1


	//----- nvinfo : EIATTR_EXIT_INSTR_OFFSETS
	.align		4
        /*0078*/ 	.byte	0x04, 0x1c
        /*007a*/ 	.short	(.L_100 - .L_99)


	//   ....[0]....
.L_99:
        /*007c*/ 	.word	0x000002f0


	//   ....[1]....
        /*0080*/ 	.word	0x00000810


	//   ....[2]....
        /*0084*/ 	.word	0x00000a70


	//   ....[3]....
        /*0088*/ 	.word	0x00000bb0


	//   ....[4]....
        /*008c*/ 	.word	0x00000c60


	//   ....[5]....
        /*0090*/ 	.word	0x00000c90


	//   ....[6]....
        /*0094*/ 	.word	0x00001210


	//   ....[7]....
        /*0098*/ 	.word	0x00001540


	//   ....[8]....
        /*009c*/ 	.word	0x00001700


	//   ....[9]....
        /*00a0*/ 	.word	0x00001730


	//   ....[10]....
        /*00a4*/ 	.word	0x000017d0


	//----- nvinfo : EIATTR_MAX_THREADS
	.align		4
.L_100:
        /*00a8*/ 	.byte	0x04, 0x05
        /*00aa*/ 	.short	(.L_102 - .L_101)
.L_101:
        /*00ac*/ 	.word	0x00000080
        /*00b0*/ 	.word	0x00000001
        /*00b4*/ 	.word	0x00000001


	//----- nvinfo : EIATTR_CRS_STACK_SIZE
	.align		4
.L_102:
        /*00b8*/ 	.byte	0x04, 0x1e
        /*00ba*/ 	.short	(.L_104 - .L_103)
.L_103:
        /*00bc*/ 	.word	0x00000000


	//----- nvinfo : EIATTR_CBANK_PARAM_SIZE
	.align		4
.L_104:
        /*00c0*/ 	.byte	0x03, 0x19
        /*00c2*/ 	.short	0x0038


	//----- nvinfo : EIATTR_PARAM_CBANK
	.align		4
        /*00c4*/ 	.byte	0x04, 0x0a
        /*00c6*/ 	.short	(.L_106 - .L_105)
	.align		4
.L_105:
        /*00c8*/ 	.word	index@(.nv.constant0._ZN3cub18CUB_300001_SM_10006detail9transform16transform_kernelINS2_10policy_hubILb1EN4cuda3std3__45tupleIJN6thrust24THRUST_300001_SM_1000_NS6detail15normal_iteratorINSA_10device_ptrIfEEEESF_EEEE10policy1000Ei13saxpy_functorSF_JPfSK_EEEvT0_iT1_T2_DpNS2_10kernel_argIT3_EE)
        /*00cc*/ 	.short	0x0380
        /*00ce*/ 	.short	0x0038


	//----- nvinfo : EIATTR_SW_WAR
	.align		4
.L_106:
        /*00d0*/ 	.byte	0x04, 0x36
        /*00d2*/ 	.short	(.L_108 - .L_107)
.L_107:
        /*00d4*/ 	.word	0x00000008
.L_108:


//--------------------- .nv.info._ZN3cub18CUB_300001_SM_10006detail11EmptyKernelIvEEvv --------------------------
	.section	.nv.info._ZN3cub18CUB_300001_SM_10006detail11EmptyKernelIvEEvv,"",@"SHT_CUDA_INFO"
	.sectionflags	@""
	.align	4


	//----- nvinfo : EIATTR_CUDA_API_VERSION
	.align		4
        /*0000*/ 	.byte	0x04, 0x37
        /*0002*/ 	.short	(.L_110 - .L_109)
.L_109:
        /*0004*/ 	.word	0x00000082


	//----- nvinfo : EIATTR_SPARSE_MMA_MASK
	.align		4
.L_110:
        /*0008*/ 	.byte	0x03, 0x50
        /*000a*/ 	.short	0x0000


	//----- nvinfo : EIATTR_MAXREG_COUNT
	.align		4
        /*000c*/ 	.byte	0x03, 0x1b
        /*000e*/ 	.short	0x00ff


	//----- nvinfo : EIATTR_MERCURY_ISA_VERSION
	.align		4
        /*0010*/ 	.byte	0x03, 0x5f
        /*0012*/ 	.short	0x0101


	//----- nvinfo : EIATTR_VRC_CTA_INIT_COUNT
	.align		4
        /*0014*/ 	.byte	0x02, 0x4a
	.zero		1
	.zero		1


	//----- nvinfo : EIATTR_EXIT_INSTR_OFFSETS
	.align		4
        /*0018*/ 	.byte	0x04, 0x1c
        /*001a*/ 	.short	(.L_112 - .L_111)


	//   ....[0]....
.L_111:
        /*001c*/ 	.word	0x00000010


	//----- nvinfo : EIATTR_SW_WAR
	.align		4
.L_112:
        /*0020*/ 	.byte	0x04, 0x36
        /*0022*/ 	.short	(.L_114 - .L_113)
.L_113:
        /*0024*/ 	.word	0x00000008
.L_114:


//--------------------- .nv.callgraph             --------------------------
	.section	.nv.callgraph,"",@"SHT_CUDA_CALLGRAPH"
	.align	4
	.sectionentsize	8
	.align		4
        /*0000*/ 	.word	0x00000000
	.align		4
        /*0004*/ 	.word	0xffffffff
	.align		4
        /*0008*/ 	.word	0x00000000
	.align		4
        /*000c*/ 	.word	0xfffffffe
	.align		4
        /*0010*/ 	.word	0x00000000
	.align		4
        /*0014*/ 	.word	0xfffffffd
	.align		4
        /*0018*/ 	.word	0x00000000
	.align		4
        /*001c*/ 	.word	0xfffffffc


//--------------------- .nv.constant4             --------------------------
	.section	.nv.constant4,"a",@progbits
	.align	8
	.align		8
.nv.constant4:
        /*0000*/ 	.dword	_ZN34_INTERNAL_bc935271_4_k_cu_1bfc1b364cuda3std3__45__cpo5beginE
	.align		8
        /*0008*/ 	.dword	_ZN34_INTERNAL_bc935271_4_k_cu_1bfc1b364cuda3std3__45__cpo3endE
	.align		8
        /*0010*/ 	.dword	_ZN34_INTERNAL_bc935271_4_k_cu_1bfc1b364cuda3std3__45__cpo6cbeginE
	.align		8
        /*0018*/ 	.dword	_ZN34_INTERNAL_bc935271_4_k_cu_1bfc1b364cuda3std3__45__cpo4cendE
	.align		8
        /*0020*/ 	.dword	_ZN34_INTERNAL_bc935271_4_k_cu_1bfc1b364cuda3std3__45__cpo6rbeginE
	.align		8
        /*0028*/ 	.dword	_ZN34_INTERNAL_bc935271_4_k_cu_1bfc1b364cuda3std3__45__cpo4rendE
	.align		8
        /*0030*/ 	.dword	_ZN34_INTERNAL_bc935271_4_k_cu_1bfc1b364cuda3std3__45__cpo7crbeginE
	.align		8
        /*0038*/ 	.dword	_ZN34_INTERNAL_bc935271_4_k_cu_1bfc1b364cuda3std3__45__cpo5crendE
	.align		8
        /*0040*/ 	.dword	_ZN34_INTERNAL_bc935271_4_k_cu_1bfc1b364cuda3std3__436_GLOBAL__N__bc935271_4_k_cu_1bfc1b366ignoreE
	.align		8
        /*0048*/ 	.dword	_ZN34_INTERNAL_bc935271_4_k_cu_1bfc1b364cuda3std3__419piecewise_constructE
	.align		8
        /*0050*/ 	.dword	_ZN34_INTERNAL_bc935271_4_k_cu_1bfc1b364cuda3std3__48in_placeE
	.align		8
        /*0058*/ 	.dword	_ZN34_INTERNAL_bc935271_4_k_cu_1bfc1b364cuda3std3__420unreachable_sentinelE
	.align		8
        /*0060*/ 	.dword	_ZN34_INTERNAL_bc935271_4_k_cu_1bfc1b364cuda3std3__47nulloptE
	.align		8
        /*0068*/ 	.dword	_ZN34_INTERNAL_bc935271_4_k_cu_1bfc1b364cuda3std3__48unexpectE
	.align		8
        /*0070*/ 	.dword	_ZN34_INTERNAL_bc935271_4_k_cu_1bfc1b364cuda3std6ranges3__45__cpo4swapE
	.align		8
        /*0078*/ 	.dword	_ZN34_INTERNAL_bc935271_4_k_cu_1bfc1b364cuda3std6ranges3__45__cpo9iter_moveE
	.align		8
        /*0080*/ 	.dword	_ZN34_INTERNAL_bc935271_4_k_cu_1bfc1b364cuda3std6ranges3__45__cpo5beginE
	.align		8
        /*0088*/ 	.dword	_ZN34_INTERNAL_bc935271_4_k_cu_1bfc1b364cuda3std6ranges3__45__cpo3endE
	.align		8
        /*0090*/ 	.dword	_ZN34_INTERNAL_bc935271_4_k_cu_1bfc1b364cuda3std6ranges3__45__cpo6cbeginE
	.align		8
        /*0098*/ 	.dword	_ZN34_INTERNAL_bc935271_4_k_cu_1bfc1b364cuda3std6ranges3__45__cpo4cendE
	.align		8
        /*00a0*/ 	.dword	_ZN34_INTERNAL_bc935271_4_k_cu_1bfc1b364cuda3std6ranges3__45__cpo7advanceE
	.align		8
        /*00a8*/ 	.dword	_ZN34_INTERNAL_bc935271_4_k_cu_1bfc1b364cuda3std6ranges3__45__cpo9iter_swapE
	.align		8
        /*00b0*/ 	.dword	_ZN34_INTERNAL_bc935271_4_k_cu_1bfc1b364cuda3std6ranges3__45__cpo4nextE
	.align		8
        /*00b8*/ 	.dword	_ZN34_INTERNAL_bc935271_4_k_cu_1bfc1b364cuda3std6ranges3__45__cpo4prevE
	.align		8
        /*00c0*/ 	.dword	_ZN34_INTERNAL_bc935271_4_k_cu_1bfc1b364cuda3std6ranges3__45__cpo4dataE
	.align		8
        /*00c8*/ 	.dword	_ZN34_INTERNAL_bc935271_4_k_cu_1bfc1b364cuda3std6ranges3__45__cpo5cdataE
	.align		8
        /*00d0*/ 	.dword	_ZN34_INTERNAL_bc935271_4_k_cu_1bfc1b364cuda3std6ranges3__45__cpo4sizeE
	.align		8
        /*00d8*/ 	.dword	_ZN34_INTERNAL_bc935271_4_k_cu_1bfc1b364cuda3std6ranges3__45__cpo5ssizeE
	.align		8
        /*00e0*/ 	.dword	_ZN34_INTERNAL_bc935271_4_k_cu_1bfc1b364cuda3std6ranges3__45__cpo8distanceE
	.align		8
        /*00e8*/ 	.dword	_ZN34_INTERNAL_bc935271_4_k_cu_1bfc1b366thrust24THRUST_300001_SM_1000_NS8cuda_cub3parE
	.align		8
        /*00f0*/ 	.dword	_ZN34_INTERNAL_bc935271_4_k_cu_1bfc1b366thrust24THRUST_300001_SM_1000_NS8cuda_cub10par_nosyncE
	.align		8
        /*00f8*/ 	.dword	_ZN34_INTERNAL_bc935271_4_k_cu_1bfc1b366thrust24THRUST_300001_SM_1000_NS6system6detail10sequential3seqE
	.align		8
        /*0100*/ 	.dword	_ZN34_INTERNAL_bc935271_4_k_cu_1bfc1b366thrust24THRUST_300001_SM_1000_NS12placeholders2_1E
	.align		8
        /*0108*/ 	.dword	_ZN34_INTERNAL_bc935271_4_k_cu_1bfc1b366thrust24THRUST_300001_SM_1000_NS12placeholders2_2E
	.align		8
        /*0110*/ 	.dword	_ZN34_INTERNAL_bc935271_4_k_cu_1bfc1b366thrust24THRUST_300001_SM_1000_NS12placeholders2_3E
	.align		8
        /*0118*/ 	.dword	_ZN34_INTERNAL_bc935271_4_k_cu_1bfc1b366thrust24THRUST_300001_SM_1000_NS12placeholders2_4E
	.align		8
        /*0120*/ 	.dword	_ZN34_INTERNAL_bc935271_4_k_cu_1bfc1b366thrust24THRUST_300001_SM_1000_NS12placeholders2_5E
	.align		8
        /*0128*/ 	.dword	_ZN34_INTERNAL_bc935271_4_k_cu_1bfc1b366thrust24THRUST_300001_SM_1000_NS12placeholders2_6E
	.align		8
        /*0130*/ 	.dword	_ZN34_INTERNAL_bc935271_4_k_cu_1bfc1b366thrust24THRUST_300001_SM_1000_NS12placeholders2_7E
	.align		8
        /*0138*/ 	.dword	_ZN34_INTERNAL_bc935271_4_k_cu_1bfc1b366thrust24THRUST_300001_SM_1000_NS12placeholders2_8E
	.align		8
        /*0140*/ 	.dword	_ZN34_INTERNAL_bc935271_4_k_cu_1bfc1b366thrust24THRUST_300001_SM_1000_NS12placeholders2_9E
	.align		8
        /*0148*/ 	.dword	_ZN34_INTERNAL_bc935271_4_k_cu_1bfc1b366thrust24THRUST_300001_SM_1000_NS12placeholders3_10E
	.align		8
        /*0150*/ 	.dword	_ZN34_INTERNAL_bc935271_4_k_cu_1bfc1b366thrust24THRUST_300001_SM_1000_NS3seqE


//--------------------- .text._ZN3cub18CUB_300001_SM_10006detail9transform16transform_kernelINS2_10policy_hubILb1EN4cuda3std3__45tupleIJN6thrust24THRUST_300001_SM_1000_NS6detail15normal_iteratorINSA_10device_ptrIfEEEESF_EEEE10policy1000El13saxpy_functorSF_JPfSK_EEEvT0_iT1_T2_DpNS2_10kernel_argIT3_EE --------------------------
	.section	.text._ZN3cub18CUB_300001_SM_10006detail9transform16transform_kernelINS2_10policy_hubILb1EN4cuda3std3__45tupleIJN6thrust24THRUST_300001_SM_1000_NS6detail15normal_iteratorINSA_10device_ptrIfEEEESF_EEEE10policy1000El13saxpy_functorSF_JPfSK_EEEvT0_iT1_T2_DpNS2_10kernel_argIT3_EE,"ax",@progbits
	.align	128
        .global         _ZN3cub18CUB_300001_SM_10006detail9transform16transform_kernelINS2_10policy_hubILb1EN4cuda3std3__45tupleIJN6thrust24THRUST_300001_SM_1000_NS6detail15normal_iteratorINSA_10device_ptrIfEEEESF_EEEE10policy1000El13saxpy_functorSF_JPfSK_EEEvT0_iT1_T2_DpNS2_10kernel_argIT3_EE
        .type           _ZN3cub18CUB_300001_SM_10006detail9transform16transform_kernelINS2_10policy_hubILb1EN4cuda3std3__45tupleIJN6thrust24THRUST_300001_SM_1000_NS6detail15normal_iteratorINSA_10device_ptrIfEEEESF_EEEE10policy1000El13saxpy_functorSF_JPfSK_EEEvT0_iT1_T2_DpNS2_10kernel_argIT3_EE,@function
        .size           _ZN3cub18CUB_300001_SM_10006detail9transform16transform_kernelINS2_10policy_hubILb1EN4cuda3std3__45tupleIJN6thrust24THRUST_300001_SM_1000_NS6detail15normal_iteratorINSA_10device_ptrIfEEEESF_EEEE10policy1000El13saxpy_functorSF_JPfSK_EEEvT0_iT1_T2_DpNS2_10kernel_argIT3_EE,(.L_x_35 - _ZN3cub18CUB_300001_SM_10006detail9transform16transform_kernelINS2_10policy_hubILb1EN4cuda3std3__45tupleIJN6thrust24THRUST_300001_SM_1000_NS6detail15normal_iteratorINSA_10device_ptrIfEEEESF_EEEE10policy1000El13saxpy_functorSF_JPfSK_EEEvT0_iT1_T2_DpNS2_10kernel_argIT3_EE)
        .other          _ZN3cub18CUB_300001_SM_10006detail9transform16transform_kernelINS2_10policy_hubILb1EN4cuda3std3__45tupleIJN6thrust24THRUST_300001_SM_1000_NS6detail15normal_iteratorINSA_10device_ptrIfEEEESF_EEEE10policy1000El13saxpy_functorSF_JPfSK_EEEvT0_iT1_T2_DpNS2_10kernel_argIT3_EE,@"STO_CUDA_ENTRY STV_DEFAULT"
_ZN3cub18CUB_300001_SM_10006detail9transform16transform_kernelINS2_10policy_hubILb1EN4cuda3std3__45tupleIJN6thrust24THRUST_300001_SM_1000_NS6detail15normal_iteratorINSA_10device_ptrIfEEEESF_EEEE10policy1000El13saxpy_functorSF_JPfSK_EEEvT0_iT1_T2_DpNS2_10kernel_argIT3_EE:
.text._ZN3cub18CUB_300001_SM_10006detail9transform16transform_kernelINS2_10policy_hubILb1EN4cuda3std3__45tupleIJN6thrust24THRUST_300001_SM_1000_NS6detail15normal_iteratorINSA_10device_ptrIfEEEESF_EEEE10policy1000El13saxpy_functorSF_JPfSK_EEEvT0_iT1_T2_DpNS2_10kernel_argIT3_EE:
[----:B------:R-:W-:Y:S08]  /*0000*/  LDC R1, c[0x0][0x37c] ;  /* 0x0000df00ff017b82 */ /* 0x000ff00000000800 */
[----:B------:R-:W0:Y:S01]  /*0010*/  LDC R10, c[0x0][0x388] ;  /* 0x0000e200ff0a7b82 */ /* 0x000e220000000800 */
[----:B------:R-:W1:Y:S01]  /*0020*/  LDCU.64 UR4, c[0x0][0x380] ;  /* 0x00007000ff0477ac */ /* 0x000e620008000a00 */
[----:B------:R-:W2:Y:S01]  /*0030*/  S2R R7, SR_TID.X ;  /* 0x0000000000077919 */ /* 0x000ea20000002100 */
[----:B------:R-:W-:Y:S05]  /*0040*/  BSSY.RECONVERGENT B0, `(.L_x_0) ;  /* 0x0000029000007945 */ /* 0x000fea0003800200 */
[----:B------:R-:W3:Y:S01]  /*0050*/  S2UR UR12, SR_CTAID.X ;  /* 0x00000000000c79c3 */ /* 0x000ee20000002500 */
[----:B0-----:R-:W-:-:S04]  /*0060*/  SHF.L.U32 R5, R10, 0x7, RZ ;  /* 0x000000070a057819 */ /* 0x001fc800000006ff */
[----:B------:R-:W-:Y:S01]  /*0070*/  SHF.R.S32.HI R0, RZ, 0x1f, R5 ;  /* 0x0000001fff007819 */ /* 0x000fe20000011405 */
[----:B---3--:R-:W-:-:S04]  /*0080*/  IMAD.WIDE.U32 R2, R5, UR12, RZ ;  /* 0x0000000c05027c25 */ /* 0x008fc8000f8e00ff */
[----:B------:R-:W-:Y:S01]  /*0090*/  IMAD R9, R0, UR12, RZ ;  /* 0x0000000c00097c24 */ /* 0x000fe2000f8e02ff */
[----:B-1----:R-:W-:-:S03]  /*00a0*/  IADD3 R4, P1, PT, -R2, UR4, RZ ;  /* 0x0000000402047c10 */ /* 0x002fc6000ff3e1ff */
[----:B------:R-:W-:Y:S01]  /*00b0*/  IMAD.IADD R9, R3, 0x1, R9 ;  /* 0x0000000103097824 */ /* 0x000fe200078e0209 */
[----:B------:R-:W-:-:S04]  /*00c0*/  ISETP.LT.U32.AND P0, PT, R4, R5, PT ;  /* 0x000000050400720c */ /* 0x000fc80003f01070 */
[----:B------:R-:W-:-:S04]  /*00d0*/  IADD3.X R11, PT, PT, ~R9, UR5, RZ, P1, !PT ;  /* 0x00000005090b7c10 */ /* 0x000fc80008ffe5ff */
[----:B------:R-:W-:Y:S02]  /*00e0*/  ISETP.LT.AND.EX P0, PT, R11, R0, PT, P0 ;  /* 0x000000000b00720c */ /* 0x000fe40003f01300 */
[----:B--2---:R-:W-:Y:S02]  /*00f0*/  SHF.L.U32 R11, R7, 0x7, RZ ;  /* 0x00000007070b7819 */ /* 0x004fe400000006ff */
[----:B------:R-:W-:-:S05]  /*0100*/  SEL R0, R4, R5, P0 ;  /* 0x0000000504007207 */ /* 0x000fca0000000000 */
[----:B------:R-:W-:-:S05]  /*0110*/  IMAD.SHL.U32 R4, R0, 0x4, RZ ;  /* 0x0000000400047824 */ /* 0x000fca00078e00ff */
[----:B------:R-:W-:-:S13]  /*0120*/  ISETP.GE.AND P0, PT, R11, R4, PT ;  /* 0x000000040b00720c */ /* 0x000fda0003f06270 */
[----:B------:R-:W-:Y:S05]  /*0130*/  @P0 BRA `(.L_x_1) ;  /* 0x0000000000640947 */ /* 0x000fea0003800000 */
[----:B------:R-:W0:Y:S01]  /*0140*/  LDCU.64 UR4, c[0x0][0x398] ;  /* 0x00007300ff0477ac */ /* 0x000e220008000a00 */
[C---:B------:R-:W-:Y:S01]  /*0150*/  SHF.L.U32 R6, R2.reuse, 0x2, RZ ;  /* 0x0000000202067819 */ /* 0x040fe200000006ff */
[----:B------:R-:W-:Y:S01]  /*0160*/  BSSY.RECONVERGENT B1, `(.L_x_2) ;  /* 0x000000c000017945 */ /* 0x000fe20003800200 */
[----:B------:R-:W-:Y:S01]  /*0170*/  SHF.L.U64.HI R8, R2, 0x2, R9 ;  /* 0x0000000202087819 */ /* 0x000fe20000010209 */
[----:B------:R-:W-:Y:S01]  /*0180*/  IMAD.MOV.U32 R15, RZ, RZ, R11 ;  /* 0x000000ffff0f7224 */ /* 0x000fe200078e000b */
[----:B0-----:R-:W-:-:S04]  /*0190*/  IADD3 R12, P0, PT, R6, UR4, RZ ;  /* 0x00000004060c7c10 */ /* 0x001fc8000ff1e0ff */
[----:B------:R-:W-:-:S03]  /*01a0*/  IADD3.X R13, PT, PT, R8, UR5, RZ, P0, !PT ;  /* 0x00000005080d7c10 */ /* 0x000fc600087fe4ff */
[----:B------:R-:W-:-:S07]  /*01b0*/  IMAD.WIDE.U32 R12, R7, 0x80, R12 ;  /* 0x00000080070c7825 */ /* 0x000fce00078e000c */
.L_x_3:
[----:B------:R-:W-:Y:S01]  /*01c0*/  IADD3 R15, PT, PT, R15, 0x4000, RZ ;  /* 0x000040000f0f7810 */ /* 0x000fe20007ffe0ff */
[----:B------:R0:W-:Y:S03]  /*01d0*/  CCTL.E.PF2 [R12] ;  /* 0x000000000c00798f */ /* 0x0001e60000800100 */
[----:B------:R-:W-:Y:S02]  /*01e0*/  ISETP.GE.AND P0, PT, R15, R4, PT ;  /* 0x000000040f00720c */ /* 0x000fe40003f06270 */
[----:B0-----:R-:W-:-:S05]  /*01f0*/  IADD3 R12, P1, PT, R12, 0x4000, RZ ;  /* 0x000040000c0c7810 */ /* 0x001fca0007f3e0ff */
[----:B------:R-:W-:-:S06]  /*0200*/  IMAD.X R13, RZ, RZ, R13, P1 ;  /* 0x000000ffff0d7224 */ /* 0x000fcc00008e060d */
[----:B------:R-:W-:Y:S05]  /*0210*/  @!P0 BRA `(.L_x_3) ;  /* 0xfffffffc00e88947 */ /* 0x000fea000383ffff */
[----:B------:R-:W-:Y:S05]  /*0220*/  BSYNC.RECONVERGENT B1 ;  /* 0x0000000000017941 */ /* 0x000fea0003800200 */
.L_x_2:
[----:B------:R-:W0:Y:S02]  /*0230*/  LDCU.64 UR4, c[0x0][0x3a8] ;  /* 0x00007500ff0477ac */ /* 0x000e240008000a00 */
[----:B0-----:R-:W-:-:S04]  /*0240*/  IADD3 R12, P0, PT, R6, UR4, RZ ;  /* 0x00000004060c7c10 */ /* 0x001fc8000ff1e0ff */
[----:B------:R-:W-:-:S03]  /*0250*/  IADD3.X R13, PT, PT, R8, UR5, RZ, P0, !PT ;  /* 0x00000005080d7c10 */ /* 0x000fc600087fe4ff */
[----:B------:R-:W-:-:S07]  /*0260*/  IMAD.WIDE.U32 R12, R7, 0x80, R12 ;  /* 0x00000080070c7825 */ /* 0x000fce00078e000c */
.L_x_4:
[----:B------:R-:W-:Y:S01]  /*0270*/  IADD3 R11, PT, PT, R11, 0x4000, RZ ;  /* 0x000040000b0b7810 */ /* 0x000fe20007ffe0ff */
[----:B------:R0:W-:Y:S03]  /*0280*/  CCTL.E.PF2 [R12] ;  /* 0x000000000c00798f */ /* 0x0001e60000800100 */
[----:B------:R-:W-:Y:S02]  /*0290*/  ISETP.GE.AND P0, PT, R11, R4, PT ;  /* 0x000000040b00720c */ /* 0x000fe40003f06270 */
[----:B0-----:R-:W-:-:S05]  /*02a0*/  IADD3 R12, P1, PT, R12, 0x4000, RZ ;  /* 0x000040000c0c7810 */ /* 0x001fca0007f3e0ff */
[----:B------:R-:W-:-:S06]  /*02b0*/  IMAD.X R13, RZ, RZ, R13, P1 ;  /* 0x000000ffff0d7224 */ /* 0x000fcc00008e060d */
[----:B------:R-:W-:Y:S05]  /*02c0*/  @!P0 BRA `(.L_x_4) ;  /* 0xfffffffc00e88947 */ /* 0x000fea000383ffff */
.L_x_1:
[----:B------:R-:W-:Y:S05]  /*02d0*/  BSYNC.RECONVERGENT B0 ;  /* 0x0000000000007941 */ /* 0x000fea0003800200 */
.L_x_0:
[----:B------:R-:W0:Y:S01]  /*02e0*/  LDCU.128 UR8, c[0x0][0x390] ;  /* 0x00007200ff0877ac */ /* 0x000e220008000c00 */
[----:B------:R-:W-:Y:S02]  /*02f0*/  ISETP.NE.AND P0, PT, R5, R0, PT ;  /* 0x000000000500720c */ /* 0x000fe40003f05270 */
[C---:B------:R-:W-:Y:S01]  /*0300*/  SHF.L.U32 R8, R2.reuse, 0x2, RZ ;  /* 0x0000000202087819 */ /* 0x040fe200000006ff */
[----:B------:R-:W1:Y:S01]  /*0310*/  LDCU.64 UR6, c[0x0][0x3a8] ;  /* 0x00007500ff0677ac */ /* 0x000e620008000a00 */
[----:B------:R-:W-:Y:S02]  /*0320*/  SHF.L.U64.HI R9, R2, 0x2, R9 ;  /* 0x0000000202097819 */ /* 0x000fe40000010209 */
[C---:B------:R-:W-:Y:S01]  /*0330*/  R2UR UR13, R8.reuse ;  /* 0x00000000080d72ca */ /* 0x040fe200000e0000 */
[----:B------:R-:W2:Y:S01]  /*0340*/  LDCU.64 UR14, c[0x0][0x358] ;  /* 0x00006b00ff0e77ac */ /* 0x000ea20008000a00 */
[----:B------:R-:W-:Y:S02]  /*0350*/  R2UR UR16, R9 ;  /* 0x00000000091072ca */ /* 0x000fe400000e0000 */
[----:B0-----:R-:W-:-:S02]  /*0360*/  IADD3 R2, P2, PT, R8, UR10, RZ ;  /* 0x0000000a08027c10 */ /* 0x001fc4000ff5e0ff */
[C---:B-1----:R-:W-:Y:S02]  /*0370*/  IADD3 R4, P3, PT, R8.reuse, UR6, RZ ;  /* 0x0000000608047c10 */ /* 0x042fe4000ff7e0ff */
[----:B------:R-:W-:Y:S02]  /*0380*/  IADD3 R8, P1, PT, R8, UR8, RZ ;  /* 0x0000000808087c10 */ /* 0x000fe4000ff3e0ff */
[C---:B------:R-:W-:Y:S02]  /*0390*/  IADD3.X R3, PT, PT, R9.reuse, UR11, RZ, P2, !PT ;  /* 0x0000000b09037c10 */ /* 0x040fe400097fe4ff */
[C---:B------:R-:W-:Y:S02]  /*03a0*/  IADD3.X R5, PT, PT, R9.reuse, UR7, RZ, P3, !PT ;  /* 0x0000000709057c10 */ /* 0x040fe40009ffe4ff */
[----:B------:R-:W-:Y:S01]  /*03b0*/  IADD3.X R9, PT, PT, R9, UR9, RZ, P1, !PT ;  /* 0x0000000909097c10 */ /* 0x000fe20008ffe4ff */
[----:B--2---:R-:W-:Y:S06]  /*03c0*/  @!P0 BRA `(.L_x_5) ;  /* 0x0000000c00888947 */ /* 0x004fec0003800000 */
[----:B------:R-:W-:-:S13]  /*03d0*/  ISETP.GE.AND P0, PT, R10, 0x1, PT ;  /* 0x000000010a00780c */ /* 0x000fda0003f06270 */
[----:B------:R-:W-:Y:S05]  /*03e0*/  @!P0 EXIT ;  /* 0x000000000000894d */ /* 0x000fea0003800000 */
[C---:B------:R-:W-:Y:S01]  /*03f0*/  ISETP.GE.U32.AND P0, PT, R10.reuse, 0x8, PT ;  /* 0x000000080a00780c */ /* 0x040fe20003f06070 */
[----:B------:R-:W-:Y:S01]  /*0400*/  IMAD.MOV.U32 R6, RZ, RZ, RZ ;  /* 0x000000ffff067224 */ /* 0x000fe200078e00ff */
[----:B------:R-:W-:-:S11]  /*0410*/  LOP3.LUT R20, R10, 0x7, RZ, 0xc0, !PT ;  /* 0x000000070a147812 */ /* 0x000fd600078ec0ff */
[----:B------:R-:W-:Y:S05]  /*0420*/  @!P0 BRA `(.L_x_6) ;  /* 0x0000000800148947 */ /* 0x000fea0003800000 */
[----:B------:R-:W-:-:S13]  /*0430*/  ISETP.GE.AND P0, PT, R7, R0, PT ;  /* 0x000000000700720c */ /* 0x000fda0003f06270 */
[C---:B------:R-:W-:Y:S01]  /*0440*/  @!P0 IMAD.WIDE.U32 R16, R7.reuse, 0x4, R2 ;  /* 0x0000000407108825 */ /* 0x040fe200078e0002 */
[----:B------:R-:W0:Y:S03]  /*0450*/  @!P0 LDC R11, c[0x0][0x38c] ;  /* 0x0000e300ff0b8b82 */ /* 0x000e260000000800 */
[C---:B------:R-:W-:Y:S02]  /*0460*/  @!P0 IMAD.WIDE.U32 R22, R7.reuse, 0x4, R4 ;  /* 0x0000000407168825 */ /* 0x040fe400078e0004 */
[----:B------:R-:W0:Y:S04]  /*0470*/  @!P0 LDG.E R16, desc[UR14][R16.64] ;  /* 0x0000000e10108981 */ /* 0x000e28000c1e1900 */
[----:B------:R1:W0:Y:S01]  /*0480*/  @!P0 LDG.E R23, desc[UR14][R22.64] ;  /* 0x0000000e16178981 */ /* 0x000222000c1e1900 */
[C---:B------:R-:W-:Y:S01]  /*0490*/  IADD3 R21, PT, PT, R7.reuse, 0x80, RZ ;  /* 0x0000008007157810 */ /* 0x040fe20007ffe0ff */
[----:B------:R-:W-:-:S03]  /*04a0*/  @!P0 IMAD.WIDE.U32 R18, R7, 0x4, R8 ;  /* 0x0000000407128825 */ /* 0x000fc600078e0008 */
[C---:B------:R-:W-:Y:S01]  /*04b0*/  ISETP.GE.AND P1, PT, R21.reuse, R0, PT ;  /* 0x000000001500720c */ /* 0x040fe20003f26270 */
[----:B------:R-:W-:-:S04]  /*04c0*/  IMAD.WIDE R14, R21, 0x4, R2 ;  /* 0x00000004150e7825 */ /* 0x000fc800078e0202 */
[----:B------:R-:W-:-:S08]  /*04d0*/  IMAD.WIDE R12, R21, 0x4, R4 ;  /* 0x00000004150c7825 */ /* 0x000fd000078e0204 */
[----:B-1----:R-:W1:Y:S01]  /*04e0*/  @!P1 LDC R22, c[0x0][0x38c] ;  /* 0x0000e300ff169b82 */ /* 0x002e620000000800 */
[----:B0-----:R-:W-:-:S05]  /*04f0*/  @!P0 FFMA R11, R16, R11, R23 ;  /* 0x0000000b100b8223 */ /* 0x001fca0000000017 */
[----:B------:R0:W-:Y:S04]  /*0500*/  @!P0 STG.E desc[UR14][R18.64], R11 ;  /* 0x0000000b12008986 */ /* 0x0001e8000c10190e */
[----:B------:R-:W1:Y:S04]  /*0510*/  @!P1 LDG.E R6, desc[UR14][R14.64] ;  /* 0x0000000e0e069981 */ /* 0x000e68000c1e1900 */
[----:B------:R-:W1:Y:S01]  /*0520*/  @!P1 LDG.E R25, desc[UR14][R12.64] ;  /* 0x0000000e0c199981 */ /* 0x000e62000c1e1900 */
[----:B------:R-:W-:-:S05]  /*0530*/  VIADD R17, R7, 0x100 ;  /* 0x0000010007117836 */ /* 0x000fca0000000000 */
[----:B------:R-:W-:Y:S01]  /*0540*/  ISETP.GE.AND P0, PT, R17, R0, PT ;  /* 0x000000001100720c */ /* 0x000fe20003f06270 */
[----:B------:R-:W-:-:S12]  /*0550*/  IMAD.WIDE R16, R21, 0x4, R8 ;  /* 0x0000000415107825 */ /* 0x000fd800078e0208 */
[----:B0-----:R-:W0:Y:S01]  /*0560*/  @!P0 LDC R18, c[0x0][0x38c] ;  /* 0x0000e300ff128b82 */ /* 0x001e220000000800 */
[----:B-1----:R-:W-:-:S05]  /*0570*/  @!P1 FFMA R25, R6, R22, R25 ;  /* 0x0000001606199223 */ /* 0x002fca0000000019 */
[----:B------:R-:W-:Y:S04]  /*0580*/  @!P1 STG.E desc[UR14][R16.64], R25 ;  /* 0x0000001910009986 */ /* 0x000fe8000c10190e */
[----:B------:R-:W0:Y:S04]  /*0590*/  @!P0 LDG.E R6, desc[UR14][R14.64+0x200] ;  /* 0x0002000e0e068981 */ /* 0x000e28000c1e1900 */
[----:B------:R-:W0:Y:S01]  /*05a0*/  @!P0 LDG.E R21, desc[UR14][R12.64+0x200] ;  /* 0x0002000e0c158981 */ /* 0x000e22000c1e1900 */
[----:B------:R-:W-:-:S04]  /*05b0*/  IADD3 R11, PT, PT, R7, 0x180, RZ ;  /* 0x00000180070b7810 */ /* 0x000fc80007ffe0ff */
[----:B------:R-:W-:Y:S01]  /*05c0*/  ISETP.GE.AND P1, PT, R11, R0, PT ;  /* 0x000000000b00720c */ /* 0x000fe20003f26270 */
[----:B------:R-:W-:Y:S02]  /*05d0*/  VIADD R19, R7, 0x200 ;  /* 0x0000020007137836 */ /* 0x000fe40000000000 */
[----:B0-----:R-:W-:-:S10]  /*05e0*/  @!P0 FFMA R21, R6, R18, R21 ;  /* 0x0000001206158223 */ /* 0x001fd40000000015 */
[----:B------:R-:W0:Y:S01]  /*05f0*/  @!P1 LDC R18, c[0x0][0x38c] ;  /* 0x0000e300ff129b82 */ /* 0x000e220000000800 */
[----:B------:R1:W-:Y:S04]  /*0600*/  @!P0 STG.E desc[UR14][R16.64+0x200], R21 ;  /* 0x0002001510008986 */ /* 0x0003e8000c10190e */
[----:B------:R-:W0:Y:S04]  /*0610*/  @!P1 LDG.E R6, desc[UR14][R14.64+0x400] ;  /* 0x0004000e0e069981 */ /* 0x000e28000c1e1900 */
[----:B------:R-:W0:Y:S01]  /*0620*/  @!P1 LDG.E R11, desc[UR14][R12.64+0x400] ;  /* 0x0004000e0c0b9981 */ /* 0x000e22000c1e1900 */
[----:B------:R-:W-:-:S02]  /*0630*/  ISETP.GE.AND P0, PT, R19, R0, PT ;  /* 0x000000001300720c */ /* 0x000fc40003f06270 */
[----:B-1----:R-:W-:Y:S01]  /*0640*/  IADD3 R21, PT, PT, R7, 0x280, RZ ;  /* 0x0000028007157810 */ /* 0x002fe20007ffe0ff */
[----:B0-----:R-:W-:-:S10]  /*0650*/  @!P1 FFMA R11, R6, R18, R11 ;  /* 0x00000012060b9223 */ /* 0x001fd4000000000b */
[----:B------:R-:W0:Y:S01]  /*0660*/  @!P0 LDC R18, c[0x0][0x38c] ;  /* 0x0000e300ff128b82 */ /* 0x000e220000000800 */
[----:B------:R1:W-:Y:S04]  /*0670*/  @!P1 STG.E desc[UR14][R16.64+0x400], R11 ;  /* 0x0004000b10009986 */ /* 0x0003e8000c10190e */
[----:B------:R-:W0:Y:S04]  /*0680*/  @!P0 LDG.E R6, desc[UR14][R14.64+0x600] ;  /* 0x0006000e0e068981 */ /* 0x000e28000c1e1900 */
[----:B------:R-:W0:Y:S01]  /*0690*/  @!P0 LDG.E R19, desc[UR14][R12.64+0x600] ;  /* 0x0006000e0c138981 */ /* 0x000e22000c1e1900 */
[----:B------:R-:W-:Y:S01]  /*06a0*/  ISETP.GE.AND P1, PT, R21, R0, PT ;  /* 0x000000001500720c */ /* 0x000fe20003f26270 */
[----:B-1----:R-:W-:-:S02]  /*06b0*/  VIADD R11, R7, 0x300 ;  /* 0x00000300070b7836 */ /* 0x002fc40000000000 */
        /* <DEDUP_REMOVED lines=13> */
[----:B0-----:R-:W-:-:S12]  /*0790*/  @!P0 FFMA R11, R6, R18, R11 ;  /* 0x00000012060b8223 */ /* 0x001fd8000000000b */
[----:B------:R-:W0:Y:S01]  /*07a0*/  @!P1 LDC R18, c[0x0][0x38c] ;  /* 0x0000e300ff129b82 */ /* 0x000e220000000800 */
[----:B------:R1:W-:Y:S04]  /*07b0*/  @!P0 STG.E desc[UR14][R16.64+0xa00], R11 ;  /* 0x000a000b10008986 */ /* 0x0003e8000c10190e */
[----:B------:R-:W0:Y:S04]  /*07c0*/  @!P1 LDG.E R6, desc[UR14][R14.64+0xc00] ;  /* 0x000c000e0e069981 */ /* 0x000e28000c1e1900 */
[----:B------:R-:W0:Y:S02]  /*07d0*/  @!P1 LDG.E R19, desc[UR14][R12.64+0xc00] ;  /* 0x000c000e0c139981 */ /* 0x000e24000c1e1900 */
[----:B0-----:R-:W-:Y:S01]  /*07e0*/  @!P1 FFMA R19, R6, R18, R19 ;  /* 0x0000001206139223 */ /* 0x001fe20000000013 */
[----:B------:R-:W-:-:S04]  /*07f0*/  LOP3.LUT R6, R10, 0x7ffffff8, RZ, 0xc0, !PT ;  /* 0x7ffffff80a067812 */ /* 0x000fc800078ec0ff */
[----:B------:R1:W-:Y:S01]  /*0800*/  @!P1 STG.E desc[UR14][R16.64+0xc00], R19 ;  /* 0x000c001310009986 */ /* 0x0003e2000c10190e */
[----:B------:R-:W-:-:S13]  /*0810*/  ISETP.NE.AND P0, PT, R6, 0x8, PT ;  /* 0x000000080600780c */ /* 0x000fda0003f05270 */
[----:B-1----:R-:W-:Y:S05]  /*0820*/  @!P0 BRA `(.L_x_6) ;  /* 0x0000000400148947 */ /* 0x002fea0003800000 */
[----:B------:R-:W-:Y:S01]  /*0830*/  IMAD.MOV.U32 R16, RZ, RZ, 0x8 ;  /* 0x00000008ff107424 */ /* 0x000fe200078e00ff */
[----:B------:R-:W0:Y:S06]  /*0840*/  LDCU UR4, c[0x0][0x38c] ;  /* 0x00007180ff0477ac */ /* 0x000e2c0008000800 */
.L_x_9:
[----:B-1----:R-:W-:-:S04]  /*0850*/  LEA R17, R16, R7, 0x7 ;  /* 0x0000000710117211 */ /* 0x002fc800078e38ff */
[----:B------:R-:W-:-:S13]  /*0860*/  ISETP.GE.AND P0, PT, R17, R0, PT ;  /* 0x000000001100720c */ /* 0x000fda0003f06270 */
[C---:B------:R-:W-:Y:S01]  /*0870*/  @!P0 IMAD.WIDE.U32 R10, R17.reuse, 0x4, R2 ;  /* 0x00000004110a8825 */ /* 0x040fe200078e0002 */
[----:B------:R-:W1:Y:S03]  /*0880*/  @!P0 LDC R27, c[0x0][0x38c] ;  /* 0x0000e300ff1b8b82 */ /* 0x000e660000000800 */
[C---:B------:R-:W-:Y:S02]  /*0890*/  @!P0 IMAD.WIDE.U32 R22, R17.reuse, 0x4, R4 ;  /* 0x0000000411168825 */ /* 0x040fe400078e0004 */
[----:B------:R-:W1:Y:S04]  /*08a0*/  @!P0 LDG.E R10, desc[UR14][R10.64] ;  /* 0x0000000e0a0a8981 */ /* 0x000e68000c1e1900 */
[----:B------:R2:W1:Y:S01]  /*08b0*/  @!P0 LDG.E R23, desc[UR14][R22.64] ;  /* 0x0000000e16178981 */ /* 0x000462000c1e1900 */
[----:B------:R-:W-:-:S02]  /*08c0*/  VIADD R25, R17, 0x80 ;  /* 0x0000008011197836 */ /* 0x000fc40000000000 */
[----:B------:R-:W-:-:S03]  /*08d0*/  @!P0 IMAD.WIDE.U32 R18, R17, 0x4, R8 ;  /* 0x0000000411128825 */ /* 0x000fc600078e0008 */
[C---:B------:R-:W-:Y:S01]  /*08e0*/  ISETP.GE.AND P1, PT, R25.reuse, R0, PT ;  /* 0x000000001900720c */ /* 0x040fe20003f26270 */
[----:B------:R-:W-:-:S04]  /*08f0*/  IMAD.WIDE R14, R25, 0x4, R2 ;  /* 0x00000004190e7825 */ /* 0x000fc800078e0202 */
[----:B------:R-:W-:-:S08]  /*0900*/  IMAD.WIDE R12, R25, 0x4, R4 ;  /* 0x00000004190c7825 */ /* 0x000fd000078e0204 */
[----:B--2---:R-:W2:Y:S01]  /*0910*/  @!P1 LDC R22, c[0x0][0x38c] ;  /* 0x0000e300ff169b82 */ /* 0x004ea20000000800 */
[----:B-1----:R-:W-:-:S05]  /*0920*/  @!P0 FFMA R27, R10, R27, R23 ;  /* 0x0000001b0a1b8223 */ /* 0x002fca0000000017 */
[----:B------:R1:W-:Y:S04]  /*0930*/  @!P0 STG.E desc[UR14][R18.64], R27 ;  /* 0x0000001b12008986 */ /* 0x0003e8000c10190e */
[----:B------:R-:W2:Y:S04]  /*0940*/  @!P1 LDG.E R21, desc[UR14][R14.64] ;  /* 0x0000000e0e159981 */ /* 0x000ea8000c1e1900 */
[----:B------:R-:W2:Y:S01]  /*0950*/  @!P1 LDG.E R24, desc[UR14][R12.64] ;  /* 0x0000000e0c189981 */ /* 0x000ea2000c1e1900 */
[----:B------:R-:W-:-:S04]  /*0960*/  IADD3 R11, PT, PT, R17, 0x100, RZ ;  /* 0x00000100110b7810 */ /* 0x000fc80007ffe0ff */
[----:B------:R-:W-:Y:S01]  /*0970*/  ISETP.GE.AND P0, PT, R11, R0, PT ;  /* 0x000000000b00720c */ /* 0x000fe20003f06270 */
[----:B------:R-:W-:-:S12]  /*0980*/  IMAD.WIDE R10, R25, 0x4, R8 ;  /* 0x00000004190a7825 */ /* 0x000fd800078e0208 */
[----:B------:R-:W3:Y:S01]  /*0990*/  @!P0 LDC R23, c[0x0][0x38c] ;  /* 0x0000e300ff178b82 */ /* 0x000ee20000000800 */
[----:B--2---:R-:W-:-:S05]  /*09a0*/  @!P1 FFMA R25, R21, R22, R24 ;  /* 0x0000001615199223 */ /* 0x004fca0000000018 */
[----:B------:R2:W-:Y:S04]  /*09b0*/  @!P1 STG.E desc[UR14][R10.64], R25 ;  /* 0x000000190a009986 */ /* 0x0005e8000c10190e */
[----:B------:R-:W3:Y:S04]  /*09c0*/  @!P0 LDG.E R21, desc[UR14][R14.64+0x200] ;  /* 0x0002000e0e158981 */ /* 0x000ee8000c1e1900 */
[----:B------:R-:W3:Y:S01]  /*09d0*/  @!P0 LDG.E R22, desc[UR14][R12.64+0x200] ;  /* 0x0002000e0c168981 */ /* 0x000ee2000c1e1900 */
[----:B-1----:R-:W-:-:S05]  /*09e0*/  VIADD R19, R17, 0x180 ;  /* 0x0000018011137836 */ /* 0x002fca0000000000 */
[----:B------:R-:W-:Y:S01]  /*09f0*/  ISETP.GE.AND P1, PT, R19, R0, PT ;  /* 0x000000001300720c */ /* 0x000fe20003f26270 */
[----:B---3--:R-:W-:-:S12]  /*0a00*/  @!P0 FFMA R23, R21, R23, R22 ;  /* 0x0000001715178223 */ /* 0x008fd80000000016 */
[----:B------:R-:W2:Y:S01]  /*0a10*/  @!P1 LDC R22, c[0x0][0x38c] ;  /* 0x0000e300ff169b82 */ /* 0x000ea20000000800 */
[----:B------:R1:W-:Y:S04]  /*0a20*/  @!P0 STG.E desc[UR14][R10.64+0x200], R23 ;  /* 0x000200170a008986 */ /* 0x0003e8000c10190e */
[----:B------:R-:W2:Y:S04]  /*0a30*/  @!P1 LDG.E R18, desc[UR14][R14.64+0x400] ;  /* 0x0004000e0e129981 */ /* 0x000ea8000c1e1900 */
[----:B------:R-:W2:Y:S01]  /*0a40*/  @!P1 LDG.E R21, desc[UR14][R12.64+0x400] ;  /* 0x0004000e0c159981 */ /* 0x000ea2000c1e1900 */
[----:B------:R-:W-:-:S04]  /*0a50*/  IADD3 R19, PT, PT, R17, 0x200, RZ ;  /* 0x0000020011137810 */ /* 0x000fc80007ffe0ff */
[----:B------:R-:W-:Y:S01]  /*0a60*/  ISETP.GE.AND P0, PT, R19, R0, PT ;  /* 0x000000001300720c */ /* 0x000fe20003f06270 */
[----:B------:R-:W-:Y:S02]  /*0a70*/  VIADD R19, R17, 0x280 ;  /* 0x0000028011137836 */ /* 0x000fe40000000000 */
[----:B--2---:R-:W-:-:S10]  /*0a80*/  @!P1 FFMA R25, R18, R22, R21 ;  /* 0x0000001612199223 */ /* 0x004fd40000000015 */
[----:B------:R-:W1:Y:S01]  /*0a90*/  @!P0 LDC R22, c[0x0][0x38c] ;  /* 0x0000e300ff168b82 */ /* 0x000e620000000800 */
[----:B------:R2:W-:Y:S04]  /*0aa0*/  @!P1 STG.E desc[UR14][R10.64+0x400], R25 ;  /* 0x000400190a009986 */ /* 0x0005e8000c10190e */
[----:B------:R-:W1:Y:S04]  /*0ab0*/  @!P0 LDG.E R18, desc[UR14][R14.64+0x600] ;  /* 0x0006000e0e128981 */ /* 0x000e68000c1e1900 */
[----:B------:R-:W1:Y:S01]  /*0ac0*/  @!P0 LDG.E R21, desc[UR14][R12.64+0x600] ;  /* 0x0006000e0c158981 */ /* 0x000e62000c1e1900 */
[----:B------:R-:W-:-:S02]  /*0ad0*/  ISETP.GE.AND P1, PT, R19, R0, PT ;  /* 0x000000001300720c */ /* 0x000fc40003f26270 */
[----:B------:R-:W-:Y:S01]  /*0ae0*/  IADD3 R19, PT, PT, R17, 0x300, RZ ;  /* 0x0000030011137810 */ /* 0x000fe20007ffe0ff */
[----:B-1----:R-:W-:-:S10]  /*0af0*/  @!P0 FFMA R23, R18, R22, R21 ;  /* 0x0000001612178223 */ /* 0x002fd40000000015 */
[----:B------:R-:W1:Y:S01]  /*0b00*/  @!P1 LDC R22, c[0x0][0x38c] ;  /* 0x0000e300ff169b82 */ /* 0x000e620000000800 */
[----:B------:R2:W-:Y:S04]  /*0b10*/  @!P0 STG.E desc[UR14][R10.64+0x600], R23 ;  /* 0x000600170a008986 */ /* 0x0005e8000c10190e */
[----:B------:R-:W1:Y:S04]  /*0b20*/  @!P1 LDG.E R18, desc[UR14][R14.64+0x800] ;  /* 0x0008000e0e129981 */ /* 0x000e68000c1e1900 */
[----:B------:R-:W1:Y:S01]  /*0b30*/  @!P1 LDG.E R21, desc[UR14][R12.64+0x800] ;  /* 0x0008000e0c159981 */ /* 0x000e62000c1e1900 */
[----:B------:R-:W-:Y:S01]  /*0b40*/  ISETP.GE.AND P0, PT, R19, R0, PT ;  /* 0x000000001300720c */ /* 0x000fe20003f06270 */
[----:B-1----:R-:W-:-:S12]  /*0b50*/  @!P1 FFMA R21, R18, R22, R21 ;  /* 0x0000001612159223 */ /* 0x002fd80000000015 */
[----:B------:R-:W1:Y:S01]  /*0b60*/  @!P0 LDC R22, c[0x0][0x38c] ;  /* 0x0000e300ff168b82 */ /* 0x000e620000000800 */
[----:B------:R2:W-:Y:S04]  /*0b70*/  @!P1 STG.E desc[UR14][R10.64+0x800], R21 ;  /* 0x000800150a009986 */ /* 0x0005e8000c10190e */
[----:B------:R-:W1:Y:S04]  /*0b80*/  @!P0 LDG.E R18, desc[UR14][R14.64+0xa00] ;  /* 0x000a000e0e128981 */ /* 0x000e68000c1e1900 */
[----:B------:R-:W1:Y:S01]  /*0b90*/  @!P0 LDG.E R19, desc[UR14][R12.64+0xa00] ;  /* 0x000a000e0c138981 */ /* 0x000e62000c1e1900 */
[----:B------:R-:W-:Y:S01]  /*0ba0*/  VIADD R17, R17, 0x380 ;  /* 0x0000038011117836 */ /* 0x000fe20000000000 */
[----:B------:R-:W-:Y:S01]  /*0bb0*/  IADD3 R16, PT, PT, R16, 0x8, RZ ;  /* 0x0000000810107810 */ /* 0x000fe20007ffe0ff */
[----:B------:R-:W-:Y:S03]  /*0bc0*/  BSSY.RECONVERGENT B0, `(.L_x_7) ;  /* 0x000000a000007945 */ /* 0x000fe60003800200 */
[----:B------:R-:W-:Y:S01]  /*0bd0*/  ISETP.NE.AND P1, PT, R16, R6, PT ;  /* 0x000000061000720c */ /* 0x000fe20003f25270 */
[----:B-1----:R-:W-:-:S05]  /*0be0*/  @!P0 FFMA R19, R18, R22, R19 ;  /* 0x0000001612138223 */ /* 0x002fca0000000013 */
[----:B------:R2:W-:Y:S01]  /*0bf0*/  @!P0 STG.E desc[UR14][R10.64+0xa00], R19 ;  /* 0x000a00130a008986 */ /* 0x0005e2000c10190e */
[----:B------:R-:W-:-:S13]  /*0c00*/  ISETP.GE.AND P0, PT, R17, R0, PT ;  /* 0x000000001100720c */ /* 0x000fda0003f06270 */
[----:B--2---:R-:W-:Y:S05]  /*0c10*/  @P0 BRA `(.L_x_8) ;  /* 0x0000000000100947 */ /* 0x004fea0003800000 */
[----:B------:R-:W0:Y:S04]  /*0c20*/  LDG.E R14, desc[UR14][R14.64+0xc00] ;  /* 0x000c000e0e0e7981 */ /* 0x000e28000c1e1900 */
[----:B------:R-:W0:Y:S02]  /*0c30*/  LDG.E R13, desc[UR14][R12.64+0xc00] ;  /* 0x000c000e0c0d7981 */ /* 0x000e24000c1e1900 */
[----:B0-----:R-:W-:-:S05]  /*0c40*/  FFMA R17, R14, UR4, R13 ;  /* 0x000000040e117c23 */ /* 0x001fca000800000d */
[----:B------:R1:W-:Y:S02]  /*0c50*/  STG.E desc[UR14][R10.64+0xc00], R17 ;  /* 0x000c00110a007986 */ /* 0x0003e4000c10190e */
.L_x_8:
[----:B0-----:R-:W-:Y:S05]  /*0c60*/  BSYNC.RECONVERGENT B0 ;  /* 0x0000000000007941 */ /* 0x001fea0003800200 */
.L_x_7:
[----:B------:R-:W-:Y:S05]  /*0c70*/  @P1 BRA `(.L_x_9) ;  /* 0xfffffff800f41947 */ /* 0x000fea000383ffff */
.L_x_6:
[----:B------:R-:W-:-:S13]  /*0c80*/  ISETP.NE.AND P0, PT, R20, RZ, PT ;  /* 0x000000ff1400720c */ /* 0x000fda0003f05270 */
[----:B------:R-:W-:Y:S05]  /*0c90*/  @!P0 EXIT ;  /* 0x000000000000894d */ /* 0x000fea0003800000 */
[----:B-1----:R-:W0:Y:S01]  /*0ca0*/  LDC R10, c[0x0][0x388] ;  /* 0x0000e200ff0a7b82 */ /* 0x002e220000000800 */
[----:B------:R-:W-:Y:S02]  /*0cb0*/  ISETP.GE.U32.AND P1, PT, R20, 0x4, PT ;  /* 0x000000041400780c */ /* 0x000fe40003f26070 */
[----:B0-----:R-:W-:-:S04]  /*0cc0*/  LOP3.LUT R22, R10, 0x3, RZ, 0xc0, !PT ;  /* 0x000000030a167812 */ /* 0x001fc800078ec0ff */
[----:B------:R-:W-:-:S07]  /*0cd0*/  ISETP.NE.AND P0, PT, R22, RZ, PT ;  /* 0x000000ff1600720c */ /* 0x000fce0003f05270 */
[----:B------:R-:W-:Y:S06]  /*0ce0*/  @!P1 BRA `(.L_x_10) ;  /* 0x0000000000a49947 */ /* 0x000fec0003800000 */
[----:B------:R-:W-:-:S05]  /*0cf0*/  IMAD R11, R6, 0x80, R7 ;  /* 0x00000080060b7824 */ /* 0x000fca00078e0207 */
[----:B------:R-:W-:-:S13]  /*0d00*/  ISETP.GE.AND P1, PT, R11, R0, PT ;  /* 0x000000000b00720c */ /* 0x000fda0003f26270 */
[C---:B------:R-:W-:Y:S01]  /*0d10*/  @!P1 IMAD.WIDE R14, R11.reuse, 0x4, R2 ;  /* 0x000000040b0e9825 */ /* 0x040fe200078e0202 */
[----:B------:R-:W0:Y:S03]  /*0d20*/  @!P1 LDC R23, c[0x0][0x38c] ;  /* 0x0000e300ff179b82 */ /* 0x000e260000000800 */
[C---:B------:R-:W-:Y:S02]  /*0d30*/  @!P1 IMAD.WIDE R18, R11.reuse, 0x4, R4 ;  /* 0x000000040b129825 */ /* 0x040fe400078e0204 */
[----:B------:R-:W0:Y:S04]  /*0d40*/  @!P1 LDG.E R14, desc[UR14][R14.64] ;  /* 0x0000000e0e0e9981 */ /* 0x000e28000c1e1900 */
[----:B------:R-:W0:Y:S01]  /*0d50*/  @!P1 LDG.E R19, desc[UR14][R18.64] ;  /* 0x0000000e12139981 */ /* 0x000e22000c1e1900 */
[C---:B------:R-:W-:Y:S01]  /*0d60*/  IADD3 R25, PT, PT, R11.reuse, 0x80, RZ ;  /* 0x000000800b197810 */ /* 0x040fe20007ffe0ff */
[----:B------:R-:W-:-:S03]  /*0d70*/  @!P1 IMAD.WIDE R12, R11, 0x4, R8 ;  /* 0x000000040b0c9825 */ /* 0x000fc600078e0208 */
[----:B------:R-:W-:-:S13]  /*0d80*/  ISETP.GE.AND P2, PT, R25, R0, PT ;  /* 0x000000001900720c */ /* 0x000fda0003f46270 */
[C---:B------:R-:W-:Y:S01]  /*0d90*/  @!P2 IMAD.WIDE R20, R25.reuse, 0x4, R2 ;  /* 0x000000041914a825 */ /* 0x040fe200078e0202 */
[----:B------:R-:W1:Y:S03]  /*0da0*/  @!P2 LDC R27, c[0x0][0x38c] ;  /* 0x0000e300ff1bab82 */ /* 0x000e660000000800 */
[----:B------:R-:W-:-:S04]  /*0db0*/  @!P2 IMAD.WIDE R16, R25, 0x4, R4 ;  /* 0x000000041910a825 */ /* 0x000fc800078e0204 */
[----:B0-----:R-:W-:-:S05]  /*0dc0*/  @!P1 FFMA R23, R14, R23, R19 ;  /* 0x000000170e179223 */ /* 0x001fca0000000013 */
[----:B------:R0:W-:Y:S04]  /*0dd0*/  @!P1 STG.E desc[UR14][R12.64], R23 ;  /* 0x000000170c009986 */ /* 0x0001e8000c10190e */
[----:B------:R-:W1:Y:S04]  /*0de0*/  @!P2 LDG.E R20, desc[UR14][R20.64] ;  /* 0x0000000e1414a981 */ /* 0x000e68000c1e1900 */
[----:B------:R2:W1:Y:S01]  /*0df0*/  @!P2 LDG.E R17, desc[UR14][R16.64] ;  /* 0x0000000e1011a981 */ /* 0x000462000c1e1900 */
[----:B------:R-:W-:Y:S02]  /*0e00*/  VIADD R29, R11, 0x100 ;  /* 0x000001000b1d7836 */ /* 0x000fe40000000000 */
[----:B------:R-:W-:-:S03]  /*0e10*/  @!P2 IMAD.WIDE R14, R25, 0x4, R8 ;  /* 0x00000004190ea825 */ /* 0x000fc600078e0208 */
[----:B------:R-:W-:-:S13]  /*0e20*/  ISETP.GE.AND P1, PT, R29, R0, PT ;  /* 0x000000001d00720c */ /* 0x000fda0003f26270 */
[C---:B------:R-:W-:Y:S01]  /*0e30*/  @!P1 IMAD.WIDE R24, R29.reuse, 0x4, R2 ;  /* 0x000000041d189825 */ /* 0x040fe200078e0202 */
[----:B--2---:R-:W2:Y:S03]  /*0e40*/  @!P1 LDC R16, c[0x0][0x38c] ;  /* 0x0000e300ff109b82 */ /* 0x004ea60000000800 */
[----:B------:R-:W-:-:S04]  /*0e50*/  @!P1 IMAD.WIDE R18, R29, 0x4, R4 ;  /* 0x000000041d129825 */ /* 0x000fc800078e0204 */
[----:B-1----:R-:W-:-:S05]  /*0e60*/  @!P2 FFMA R27, R20, R27, R17 ;  /* 0x0000001b141ba223 */ /* 0x002fca0000000011 */
[----:B------:R1:W-:Y:S04]  /*0e70*/  @!P2 STG.E desc[UR14][R14.64], R27 ;  /* 0x0000001b0e00a986 */ /* 0x0003e8000c10190e */
[----:B------:R-:W2:Y:S04]  /*0e80*/  @!P1 LDG.E R24, desc[UR14][R24.64] ;  /* 0x0000000e18189981 */ /* 0x000ea8000c1e1900 */
[----:B------:R-:W2:Y:S01]  /*0e90*/  @!P1 LDG.E R19, desc[UR14][R18.64] ;  /* 0x0000000e12139981 */ /* 0x000ea2000c1e1900 */
[----:B0-----:R-:W-:Y:S01]  /*0ea0*/  IADD3 R23, PT, PT, R11, 0x180, RZ ;  /* 0x000001800b177810 */ /* 0x001fe20007ffe0ff */
[----:B------:R-:W-:-:S03]  /*0eb0*/  @!P1 IMAD.WIDE R12, R29, 0x4, R8 ;  /* 0x000000041d0c9825 */ /* 0x000fc600078e0208 */
[----:B------:R-:W-:-:S13]  /*0ec0*/  ISETP.GE.AND P2, PT, R23, R0, PT ;  /* 0x000000001700720c */ /* 0x000fda0003f46270 */
[----:B------:R-:W-:-:S04]  /*0ed0*/  @!P2 IMAD.WIDE R20, R23, 0x4, R4 ;  /* 0x000000041714a825 */ /* 0x000fc800078e0204 */
[----:B--2---:R-:W-:Y:S01]  /*0ee0*/  @!P1 FFMA R11, R24, R16, R19 ;  /* 0x00000010180b9223 */ /* 0x004fe20000000013 */
[C---:B------:R-:W-:Y:S01]  /*0ef0*/  @!P2 IMAD.WIDE R16, R23.reuse, 0x4, R2 ;  /* 0x000000041710a825 */ /* 0x040fe200078e0202 */
[----:B------:R-:W0:Y:S03]  /*0f00*/  @!P2 LDC R19, c[0x0][0x38c] ;  /* 0x0000e300ff13ab82 */ /* 0x000e260000000800 */
[----:B------:R2:W-:Y:S04]  /*0f10*/  @!P1 STG.E desc[UR14][R12.64], R11 ;  /* 0x0000000b0c009986 */ /* 0x0005e8000c10190e */
[----:B------:R-:W0:Y:S04]  /*0f20*/  @!P2 LDG.E R16, desc[UR14][R16.64] ;  /* 0x0000000e1010a981 */ /* 0x000e28000c1e1900 */
[----:B------:R-:W0:Y:S01]  /*0f30*/  @!P2 LDG.E R21, desc[UR14][R20.64] ;  /* 0x0000000e1415a981 */ /* 0x000e22000c1e1900 */
[----:B-1----:R-:W-:-:S04]  /*0f40*/  @!P2 IMAD.WIDE R14, R23, 0x4, R8 ;  /* 0x00000004170ea825 */ /* 0x002fc800078e0208 */
[----:B------:R-:W-:Y:S02]  /*0f50*/  VIADD R6, R6, 0x4 ;  /* 0x0000000406067836 */ /* 0x000fe40000000000 */
[----:B0-----:R-:W-:-:S05]  /*0f60*/  @!P2 FFMA R19, R16, R19, R21 ;  /* 0x000000131013a223 */ /* 0x001fca0000000015 */
[----:B------:R2:W-:Y:S02]  /*0f70*/  @!P2 STG.E desc[UR14][R14.64], R19 ;  /* 0x000000130e00a986 */ /* 0x0005e4000c10190e */
.L_x_10:
[----:B------:R-:W-:Y:S05]  /*0f80*/  @!P0 EXIT ;  /* 0x000000000000894d */ /* 0x000fea0003800000 */
[----:B------:R-:W-:Y:S02]  /*0f90*/  ISETP.NE.AND P0, PT, R22, 0x1, PT ;  /* 0x000000011600780c */ /* 0x000fe40003f05270 */
[----:B------:R-:W-:-:S04]  /*0fa0*/  LOP3.LUT R10, R10, 0x1, RZ, 0xc0, !PT ;  /* 0x000000010a0a7812 */ /* 0x000fc800078ec0ff */
[----:B------:R-:W-:-:S07]  /*0fb0*/  ISETP.NE.U32.AND P2, PT, R10, 0x1, PT ;  /* 0x000000010a00780c */ /* 0x000fce0003f45070 */
[----:B------:R-:W-:Y:S06]  /*0fc0*/  @!P0 BRA `(.L_x_11) ;  /* 0x0000000000548947 */ /* 0x000fec0003800000 */
[----:B--2---:R-:W-:-:S04]  /*0fd0*/  LEA R15, R6, R7, 0x7 ;  /* 0x00000007060f7211 */ /* 0x004fc800078e38ff */
[----:B------:R-:W-:-:S13]  /*0fe0*/  ISETP.GE.AND P0, PT, R15, R0, PT ;  /* 0x000000000f00720c */ /* 0x000fda0003f06270 */
[C---:B------:R-:W-:Y:S01]  /*0ff0*/  @!P0 IMAD.WIDE R10, R15.reuse, 0x4, R2 ;  /* 0x000000040f0a8825 */ /* 0x040fe200078e0202 */
[----:B------:R-:W0:Y:S03]  /*1000*/  @!P0 LDC R21, c[0x0][0x38c] ;  /* 0x0000e300ff158b82 */ /* 0x000e260000000800 */
[C---:B------:R-:W-:Y:S02]  /*1010*/  @!P0 IMAD.WIDE R12, R15.reuse, 0x4, R4 ;  /* 0x000000040f0c8825 */ /* 0x040fe400078e0204 */
[----:B------:R-:W0:Y:S04]  /*1020*/  @!P0 LDG.E R10, desc[UR14][R10.64] ;  /* 0x0000000e0a0a8981 */ /* 0x000e28000c1e1900 */
[----:B------:R-:W0:Y:S01]  /*1030*/  @!P0 LDG.E R13, desc[UR14][R12.64] ;  /* 0x0000000e0c0d8981 */ /* 0x000e22000c1e1900 */
[----:B------:R-:W-:-:S02]  /*1040*/  VIADD R23, R15, 0x80 ;  /* 0x000000800f177836 */ /* 0x000fc40000000000 */
[----:B------:R-:W-:-:S03]  /*1050*/  @!P0 IMAD.WIDE R14, R15, 0x4, R8 ;  /* 0x000000040f0e8825 */ /* 0x000fc600078e0208 */
[----:B------:R-:W-:-:S13]  /*1060*/  ISETP.GE.AND P1, PT, R23, R0, PT ;  /* 0x000000001700720c */ /* 0x000fda0003f26270 */
[----:B------:R-:W-:-:S04]  /*1070*/  @!P1 IMAD.WIDE R16, R23, 0x4, R2 ;  /* 0x0000000417109825 */ /* 0x000fc800078e0202 */
[----:B------:R-:W-:-:S04]  /*1080*/  @!P1 IMAD.WIDE R18, R23, 0x4, R4 ;  /* 0x0000000417129825 */ /* 0x000fc800078e0204 */
[----:B0-----:R-:W-:Y:S02]  /*1090*/  @!P0 FFMA R21, R10, R21, R13 ;  /* 0x000000150a158223 */ /* 0x001fe4000000000d */
[----:B------:R-:W0:Y:S03]  /*10a0*/  @!P1 LDC R13, c[0x0][0x38c] ;  /* 0x0000e300ff0d9b82 */ /* 0x000e260000000800 */
[----:B------:R1:W-:Y:S04]  /*10b0*/  @!P0 STG.E desc[UR14][R14.64], R21 ;  /* 0x000000150e008986 */ /* 0x0003e8000c10190e */
[----:B------:R-:W0:Y:S04]  /*10c0*/  @!P1 LDG.E R16, desc[UR14][R16.64] ;  /* 0x0000000e10109981 */ /* 0x000e28000c1e1900 */
[----:B------:R-:W0:Y:S01]  /*10d0*/  @!P1 LDG.E R19, desc[UR14][R18.64] ;  /* 0x0000000e12139981 */ /* 0x000e22000c1e1900 */
[----:B------:R-:W-:Y:S01]  /*10e0*/  @!P1 IMAD.WIDE R10, R23, 0x4, R8 ;  /* 0x00000004170a9825 */ /* 0x000fe200078e0208 */
[----:B------:R-:W-:-:S03]  /*10f0*/  IADD3 R6, PT, PT, R6, 0x2, RZ ;  /* 0x0000000206067810 */ /* 0x000fc60007ffe0ff */
[----:B0-----:R-:W-:-:S05]  /*1100*/  @!P1 FFMA R13, R16, R13, R19 ;  /* 0x0000000d100d9223 */ /* 0x001fca0000000013 */
[----:B------:R1:W-:Y:S02]  /*1110*/  @!P1 STG.E desc[UR14][R10.64], R13 ;  /* 0x0000000d0a009986 */ /* 0x0003e4000c10190e */
.L_x_11:
[----:B------:R-:W-:Y:S05]  /*1120*/  @P2 EXIT ;  /* 0x000000000000294d */ /* 0x000fea0003800000 */
[----:B------:R-:W-:-:S05]  /*1130*/  IMAD R7, R6, 0x80, R7 ;  /* 0x0000008006077824 */ /* 0x000fca00078e0207 */
[----:B------:R-:W-:-:S13]  /*1140*/  ISETP.GE.AND P0, PT, R7, R0, PT ;  /* 0x000000000700720c */ /* 0x000fda0003f06270 */
[----:B------:R-:W-:Y:S05]  /*1150*/  @P0 EXIT ;  /* 0x000000000000094d */ /* 0x000fea0003800000 */
[C---:B------:R-:W-:Y:S01]  /*1160*/  IMAD.WIDE R2, R7.reuse, 0x4, R2 ;  /* 0x0000000407027825 */ /* 0x040fe200078e0202 */
[----:B------:R-:W0:Y:S03]  /*1170*/  LDCU UR4, c[0x0][0x38c] ;  /* 0x00007180ff0477ac */ /* 0x000e260008000800 */
[C---:B------:R-:W-:Y:S02]  /*1180*/  IMAD.WIDE R4, R7.reuse, 0x4, R4 ;  /* 0x0000000407047825 */ /* 0x040fe400078e0204 */
[----:B------:R-:W0:Y:S04]  /*1190*/  LDG.E R2, desc[UR14][R2.64] ;  /* 0x0000000e02027981 */ /* 0x000e28000c1e1900 */
[----:B------:R-:W0:Y:S01]  /*11a0*/  LDG.E R5, desc[UR14][R4.64] ;  /* 0x0000000e04057981 */ /* 0x000e22000c1e1900 */
[----:B------:R-:W-:-:S04]  /*11b0*/  IMAD.WIDE R8, R7, 0x4, R8 ;  /* 0x0000000407087825 */ /* 0x000fc800078e0208 */
[----:B0-----:R-:W-:-:S05]  /*11c0*/  FFMA R7, R2, UR4, R5 ;  /* 0x0000000402077c23 */ /* 0x001fca0008000005 */
[----:B------:R-:W-:Y:S01]  /*11d0*/  STG.E desc[UR14][R8.64], R7 ;  /* 0x0000000708007986 */ /* 0x000fe2000c10190e */
[----:B------:R-:W-:Y:S05]  /*11e0*/  EXIT ;  /* 0x000000000000794d */ /* 0x000fea0003800000 */
.L_x_5:
[----:B------:R-:W-:-:S13]  /*11f0*/  ISETP.GE.AND P0, PT, R10, 0x1, PT ;  /* 0x000000010a00780c */ /* 0x000fda0003f06270 */
[----:B------:R-:W-:Y:S05]  /*1200*/  @!P0 EXIT ;  /* 0x000000000000894d */ /* 0x000fea0003800000 */
[----:B------:R-:W-:Y:S01]  /*1210*/  ISETP.GE.U32.AND P0, PT, R10, 0x8, PT ;  /* 0x000000080a00780c */ /* 0x000fe20003f06070 */
[----:B------:R-:W-:-:S12]  /*1220*/  HFMA2 R0, -RZ, RZ, 0, 0 ;  /* 0x00000000ff007431 */ /* 0x000fd800000001ff */
[----:B------:R-:W-:Y:S05]  /*1230*/  @!P0 BRA `(.L_x_12) ;  /* 0x0000000400248947 */ /* 0x000fea0003800000 */
[----:B------:R-:W0:Y:S01]  /*1240*/  LDC.64 R12, c[0x0][0x398] ;  /* 0x0000e600ff0c7b82 */ /* 0x000e220000000a00 */
[----:B------:R-:W-:Y:S01]  /*1250*/  UIADD3 UR4, UP2, UPT, UR13, 0x600, URZ ;  /* 0x000006000d047890 */ /* 0x000fe2000ff5e0ff */
[----:B------:R-:W-:Y:S01]  /*1260*/  LOP3.LUT R0, R10, 0x7ffffff8, RZ, 0xc0, !PT ;  /* 0x7ffffff80a007812 */ /* 0x000fe200078ec0ff */
[----:B------:R-:W1:Y:S03]  /*1270*/  LDCU UR17, c[0x0][0x38c] ;  /* 0x00007180ff1177ac */ /* 0x000e660008000800 */
[----:B------:R-:W-:Y:S01]  /*1280*/  IADD3 R0, PT, PT, -R0, RZ, RZ ;  /* 0x000000ff00007210 */ /* 0x000fe20007ffe1ff */
[----:B------:R-:W-:Y:S01]  /*1290*/  UIADD3 UR10, UP1, UPT, UR4, UR10, URZ ;  /* 0x0000000a040a7290 */ /* 0x000fe2000ff3e0ff */
[----:B------:R-:W2:Y:S01]  /*12a0*/  LDC.64 R8, c[0x0][0x390] ;  /* 0x0000e400ff087b82 */ /* 0x000ea20000000a00 */
[----:B------:R-:W-:Y:S02]  /*12b0*/  UIADD3 UR8, UP0, UPT, UR4, UR8, URZ ;  /* 0x0000000804087290 */ /* 0x000fe4000ff1e0ff */
[----:B------:R-:W-:-:S02]  /*12c0*/  UIADD3.X UR5, UPT, UPT, URZ, UR16, URZ, UP2, !UPT ;  /* 0x00000010ff057290 */ /* 0x000fc400097fe4ff */
[----:B------:R-:W-:Y:S02]  /*12d0*/  UIADD3 UR4, UP2, UPT, UR4, UR6, URZ ;  /* 0x0000000604047290 */ /* 0x000fe4000ff5e0ff */
[----:B------:R-:W-:Y:S01]  /*12e0*/  UIADD3.X UR11, UPT, UPT, UR5, UR11, URZ, UP1, !UPT ;  /* 0x0000000b050b7290 */ /* 0x000fe20008ffe4ff */
[----:B------:R-:W3:Y:S01]  /*12f0*/  LDC.64 R14, c[0x0][0x3a8] ;  /* 0x0000ea00ff0e7b82 */ /* 0x000ee20000000a00 */
[----:B------:R-:W-:Y:S02]  /*1300*/  UIADD3.X UR9, UPT, UPT, UR5, UR9, URZ, UP0, !UPT ;  /* 0x0000000905097290 */ /* 0x000fe400087fe4ff */
[----:B------:R-:W-:Y:S01]  /*1310*/  UIADD3.X UR5, UPT, UPT, UR5, UR7, URZ, UP2, !UPT ;  /* 0x0000000705057290 */ /* 0x000fe200097fe4ff */
[----:B0-----:R-:W-:-:S04]  /*1320*/  IMAD.WIDE.U32 R10, R7, 0x4, R12 ;  /* 0x00000004070a7825 */ /* 0x001fc800078e000c */
[----:B--2---:R-:W-:-:S04]  /*1330*/  IMAD.WIDE.U32 R8, R7, 0x4, R8 ;  /* 0x0000000407087825 */ /* 0x004fc800078e0008 */
[----:B---3--:R-:W-:-:S04]  /*1340*/  IMAD.WIDE.U32 R12, R7, 0x4, R14 ;  /* 0x00000004070c7825 */ /* 0x008fc800078e000e */
[----:B-1----:R-:W-:-:S07]  /*1350*/  VIADD R7, R7, 0x80 ;  /* 0x0000008007077836 */ /* 0x002fce0000000000 */
.L_x_13:
[----:B------:R-:W-:Y:S02]  /*1360*/  IADD3 R22, P1, PT, R12, UR13, RZ ;  /* 0x0000000d0c167c10 */ /* 0x000fe4000ff3e0ff */
[----:B---3--:R-:W-:Y:S02]  /*1370*/  IADD3 R20, P0, PT, R10, UR13, RZ ;  /* 0x0000000d0a147c10 */ /* 0x008fe4000ff1e0ff */
[----:B------:R-:W-:Y:S02]  /*1380*/  IADD3.X R23, PT, PT, R13, UR16, RZ, P1, !PT ;  /* 0x000000100d177c10 */ /* 0x000fe40008ffe4ff */
[----:B------:R-:W-:-:S04]  /*1390*/  IADD3.X R21, PT, PT, R11, UR16, RZ, P0, !PT ;  /* 0x000000100b157c10 */ /* 0x000fc800087fe4ff */
[----:B------:R-:W2:Y:S04]  /*13a0*/  LDG.E R23, desc[UR14][R22.64] ;  /* 0x0000000e16177981 */ /* 0x000ea8000c1e1900 */
[----:B------:R-:W2:Y:S01]  /*13b0*/  LDG.E R20, desc[UR14][R20.64] ;  /* 0x0000000e14147981 */ /* 0x000ea2000c1e1900 */
[----:B------:R-:W-:Y:S01]  /*13c0*/  IADD3 R14, P0, PT, R8, UR13, RZ ;  /* 0x0000000d080e7c10 */ /* 0x000fe2000ff1e0ff */
[----:B------:R-:W-:Y:S01]  /*13d0*/  IMAD.U32 R17, RZ, RZ, UR11 ;  /* 0x0000000bff117e24 */ /* 0x000fe2000f8e00ff */
[----:B------:R-:W-:Y:S02]  /*13e0*/  MOV R16, UR10 ;  /* 0x0000000a00107c02 */ /* 0x000fe40008000f00 */
[----:B------:R-:W-:Y:S02]  /*13f0*/  MOV R18, UR4 ;  /* 0x0000000400127c02 */ /* 0x000fe40008000f00 */
[----:B------:R-:W-:Y:S01]  /*1400*/  MOV R19, UR5 ;  /* 0x0000000500137c02 */ /* 0x000fe20008000f00 */
[----:B------:R-:W-:Y:S01]  /*1410*/  IMAD.WIDE R16, R7, 0x4, R16 ;  /* 0x0000000407107825 */ /* 0x000fe200078e0210 */
[----:B------:R-:W-:-:S03]  /*1420*/  IADD3.X R15, PT, PT, R9, UR16, RZ, P0, !PT ;  /* 0x00000010090f7c10 */ /* 0x000fc600087fe4ff */
[----:B------:R-:W-:-:S04]  /*1430*/  IMAD.WIDE R18, R7, 0x4, R18 ;  /* 0x0000000407127825 */ /* 0x000fc800078e0212 */
[----:B--2---:R-:W-:-:S05]  /*1440*/  FFMA R25, R20, UR17, R23 ;  /* 0x0000001114197c23 */ /* 0x004fca0008000017 */
[----:B------:R0:W-:Y:S04]  /*1450*/  STG.E desc[UR14][R14.64], R25 ;  /* 0x000000190e007986 */ /* 0x0001e8000c10190e */
[----:B------:R-:W2:Y:S04]  /*1460*/  LDG.E R6, desc[UR14][R16.64+-0x600] ;  /* 0xfffa000e10067981 */ /* 0x000ea8000c1e1900 */
[----:B------:R-:W2:Y:S01]  /*1470*/  LDG.E R23, desc[UR14][R18.64+-0x600] ;  /* 0xfffa000e12177981 */ /* 0x000ea2000c1e1900 */
[----:B------:R-:W-:Y:S01]  /*1480*/  MOV R21, UR9 ;  /* 0x0000000900157c02 */ /* 0x000fe20008000f00 */
[----:B------:R-:W-:-:S04]  /*1490*/  IMAD.U32 R20, RZ, RZ, UR8 ;  /* 0x00000008ff147e24 */ /* 0x000fc8000f8e00ff */
[----:B------:R-:W-:-:S04]  /*14a0*/  IMAD.WIDE R20, R7, 0x4, R20 ;  /* 0x0000000407147825 */ /* 0x000fc800078e0214 */
[----:B--2---:R-:W-:-:S05]  /*14b0*/  FFMA R23, R6, UR17, R23 ;  /* 0x0000001106177c23 */ /* 0x004fca0008000017 */
[----:B------:R1:W-:Y:S04]  /*14c0*/  STG.E desc[UR14][R20.64+-0x600], R23 ;  /* 0xfffa001714007986 */ /* 0x0003e8000c10190e */
[----:B------:R-:W2:Y:S04]  /*14d0*/  LDG.E R6, desc[UR14][R16.64+-0x400] ;  /* 0xfffc000e10067981 */ /* 0x000ea8000c1e1900 */
[----:B------:R-:W2:Y:S02]  /*14e0*/  LDG.E R27, desc[UR14][R18.64+-0x400] ;  /* 0xfffc000e121b7981 */ /* 0x000ea4000c1e1900 */
[----:B--2---:R-:W-:-:S05]  /*14f0*/  FFMA R27, R6, UR17, R27 ;  /* 0x00000011061b7c23 */ /* 0x004fca000800001b */
[----:B------:R2:W-:Y:S04]  /*1500*/  STG.E desc[UR14][R20.64+-0x400], R27 ;  /* 0xfffc001b14007986 */ /* 0x0005e8000c10190e */
[----:B------:R-:W3:Y:S04]  /*1510*/  LDG.E R6, desc[UR14][R16.64+-0x200] ;  /* 0xfffe000e10067981 */ /* 0x000ee8000c1e1900 */
[----:B0-----:R-:W3:Y:S02]  /*1520*/  LDG.E R15, desc[UR14][R18.64+-0x200] ;  /* 0xfffe000e120f7981 */ /* 0x001ee4000c1e1900 */
[----:B---3--:R-:W-:-:S05]  /*1530*/  FFMA R15, R6, UR17, R15 ;  /* 0x00000011060f7c23 */ /* 0x008fca000800000f */
[----:B------:R0:W-:Y:S04]  /*1540*/  STG.E desc[UR14][R20.64+-0x200], R15 ;  /* 0xfffe000f14007986 */ /* 0x0001e8000c10190e */
[----:B------:R-:W3:Y:S04]  /*1550*/  LDG.E R6, desc[UR14][R16.64] ;  /* 0x0000000e10067981 */ /* 0x000ee8000c1e1900 */
[----:B------:R-:W3:Y:S02]  /*1560*/  LDG.E R25, desc[UR14][R18.64] ;  /* 0x0000000e12197981 */ /* 0x000ee4000c1e1900 */
[----:B---3--:R-:W-:-:S05]  /*1570*/  FFMA R25, R6, UR17, R25 ;  /* 0x0000001106197c23 */ /* 0x008fca0008000019 */
[----:B------:R3:W-:Y:S04]  /*1580*/  STG.E desc[UR14][R20.64], R25 ;  /* 0x0000001914007986 */ /* 0x0007e8000c10190e */
[----:B------:R-:W4:Y:S04]  /*1590*/  LDG.E R6, desc[UR14][R16.64+0x200] ;  /* 0x0002000e10067981 */ /* 0x000f28000c1e1900 */
[----:B-1----:R-:W4:Y:S02]  /*15a0*/  LDG.E R23, desc[UR14][R18.64+0x200] ;  /* 0x0002000e12177981 */ /* 0x002f24000c1e1900 */
[----:B----4-:R-:W-:-:S05]  /*15b0*/  FFMA R23, R6, UR17, R23 ;  /* 0x0000001106177c23 */ /* 0x010fca0008000017 */
[----:B------:R3:W-:Y:S04]  /*15c0*/  STG.E desc[UR14][R20.64+0x200], R23 ;  /* 0x0002001714007986 */ /* 0x0007e8000c10190e */
[----:B------:R-:W4:Y:S04]  /*15d0*/  LDG.E R6, desc[UR14][R16.64+0x400] ;  /* 0x0004000e10067981 */ /* 0x000f28000c1e1900 */
[----:B--2---:R-:W4:Y:S02]  /*15e0*/  LDG.E R27, desc[UR14][R18.64+0x400] ;  /* 0x0004000e121b7981 */ /* 0x004f24000c1e1900 */
[----:B----4-:R-:W-:-:S05]  /*15f0*/  FFMA R27, R6, UR17, R27 ;  /* 0x00000011061b7c23 */ /* 0x010fca000800001b */
[----:B------:R3:W-:Y:S04]  /*1600*/  STG.E desc[UR14][R20.64+0x400], R27 ;  /* 0x0004001b14007986 */ /* 0x0007e8000c10190e */
[----:B------:R-:W2:Y:S04]  /*1610*/  LDG.E R6, desc[UR14][R16.64+0x600] ;  /* 0x0006000e10067981 */ /* 0x000ea8000c1e1900 */
[----:B0-----:R-:W2:Y:S01]  /*1620*/  LDG.E R15, desc[UR14][R18.64+0x600] ;  /* 0x0006000e120f7981 */ /* 0x001ea2000c1e1900 */
[----:B------:R-:W-:-:S04]  /*1630*/  IADD3 R0, PT, PT, R0, 0x8, RZ ;  /* 0x0000000800007810 */ /* 0x000fc80007ffe0ff */
[----:B------:R-:W-:Y:S01]  /*1640*/  ISETP.NE.AND P0, PT, R0, RZ, PT ;  /* 0x000000ff0000720c */ /* 0x000fe20003f05270 */
[----:B------:R-:W-:Y:S01]  /*1650*/  UIADD3 UR13, UP0, UPT, UR13, 0x1000, URZ ;  /* 0x000010000d0d7890 */ /* 0x000fe2000ff1e0ff */
[----:B------:R-:W-:-:S03]  /*1660*/  VIADD R7, R7, 0x400 ;  /* 0x0000040007077836 */ /* 0x000fc60000000000 */
[----:B------:R-:W-:Y:S01]  /*1670*/  UIADD3.X UR16, UPT, UPT, URZ, UR16, URZ, UP0, !UPT ;  /* 0x00000010ff107290 */ /* 0x000fe200087fe4ff */
[----:B--2---:R-:W-:-:S05]  /*1680*/  FFMA R15, R6, UR17, R15 ;  /* 0x00000011060f7c23 */ /* 0x004fca000800000f */
[----:B------:R3:W-:Y:S02]  /*1690*/  STG.E desc[UR14][R20.64+0x600], R15 ;  /* 0x0006000f14007986 */ /* 0x0007e4000c10190e */
[----:B------:R-:W-:Y:S05]  /*16a0*/  @P0 BRA `(.L_x_13) ;  /* 0xfffffffc002c0947 */ /* 0x000fea000383ffff */
[----:B------:R-:W0:Y:S02]  /*16b0*/  LDC R0, c[0x0][0x388] ;  /* 0x0000e200ff007b82 */ /* 0x000e240000000800 */
[----:B0-----:R-:W-:-:S07]  /*16c0*/  LOP3.LUT R0, R0, 0x7ffffff8, RZ, 0xc0, !PT ;  /* 0x7ffffff800007812 */ /* 0x001fce00078ec0ff */
.L_x_12:
[----:B------:R-:W0:Y:S02]  /*16d0*/  LDC R14, c[0x0][0x388] ;  /* 0x0000e200ff0e7b82 */ /* 0x000e240000000800 */
[----:B0-----:R-:W-:-:S04]  /*16e0*/  LOP3.LUT R10, R14, 0x7, RZ, 0xc0, !PT ;  /* 0x000000070e0a7812 */ /* 0x001fc800078ec0ff */
[----:B------:R-:W-:-:S13]  /*16f0*/  ISETP.NE.AND P0, PT, R10, RZ, PT ;  /* 0x000000ff0a00720c */ /* 0x000fda0003f05270 */
[----:B------:R-:W-:Y:S05]  /*1700*/  @!P0 EXIT ;  /* 0x000000000000894d */ /* 0x000fea0003800000 */
[----:B------:R-:W0:Y:S01]  /*1710*/  LDCU.64 UR4, c[0x0][0x390] ;  /* 0x00007200ff0477ac */ /* 0x000e220008000a00 */
[----:B------:R-:W-:Y:S01]  /*1720*/  SHF.L.U32 R8, R14, 0x7, RZ ;  /* 0x000000070e087819 */ /* 0x000fe200000006ff */
[----:B---3--:R-:W1:Y:S01]  /*1730*/  S2R R15, SR_TID.X ;  /* 0x00000000000f7919 */ /* 0x008e620000002100 */
[----:B------:R-:W-:Y:S02]  /*1740*/  ISETP.GE.U32.AND P0, PT, R10, 0x4, PT ;  /* 0x000000040a00780c */ /* 0x000fe40003f06070 */
[----:B------:R-:W-:Y:S01]  /*1750*/  SHF.R.S32.HI R6, RZ, 0x1f, R8 ;  /* 0x0000001fff067819 */ /* 0x000fe20000011408 */
[----:B------:R-:W-:Y:S01]  /*1760*/  IMAD.WIDE.U32 R8, R8, UR12, RZ ;  /* 0x0000000c08087c25 */ /* 0x000fe2000f8e00ff */
[----:B------:R-:W-:-:S03]  /*1770*/  LOP3.LUT R18, R14, 0x3, RZ, 0xc0, !PT ;  /* 0x000000030e127812 */ /* 0x000fc600078ec0ff */
[----:B------:R-:W-:Y:S01]  /*1780*/  IMAD R7, R6, UR12, RZ ;  /* 0x0000000c06077c24 */ /* 0x000fe2000f8e02ff */
[----:B------:R-:W-:Y:S02]  /*1790*/  SHF.L.U32 R6, R8, 0x2, RZ ;  /* 0x0000000208067819 */ /* 0x000fe400000006ff */
[----:B------:R-:W-:Y:S01]  /*17a0*/  ISETP.NE.AND P1, PT, R18, RZ, PT ;  /* 0x000000ff1200720c */ /* 0x000fe20003f25270 */
[----:B------:R-:W-:Y:S01]  /*17b0*/  IMAD.IADD R7, R9, 0x1, R7 ;  /* 0x0000000109077824 */ /* 0x000fe200078e0207 */
[----:B0-----:R-:W-:-:S04]  /*17c0*/  IADD3 R6, P2, PT, R6, UR4, RZ ;  /* 0x0000000406067c10 */ /* 0x001fc8000ff5e0ff */
[----:B------:R-:W-:-:S04]  /*17d0*/  SHF.L.U64.HI R7, R8, 0x2, R7 ;  /* 0x0000000208077819 */ /* 0x000fc80000010207 */
[----:B------:R-:W-:Y:S01]  /*17e0*/  IADD3.X R7, PT, PT, R7, UR5, RZ, P2, !PT ;  /* 0x0000000507077c10 */ /* 0x000fe200097fe4ff */
[----:B------:R-:W-:Y:S06]  /*17f0*/  @!P0 BRA `(.L_x_14) ;  /* 0x0000000000588947 */ /* 0x000fec0003800000 */
[----:B-1----:R-:W-:Y:S01]  /*1800*/  LEA R13, R0, R15, 0x7 ;  /* 0x0000000f000d7211 */ /* 0x002fe200078e38ff */
[----:B------:R-:W0:Y:S04]  /*1810*/  LDCU UR4, c[0x0][0x38c] ;  /* 0x00007180ff0477ac */ /* 0x000e280008000800 */
[----:B------:R-:W-:-:S04]  /*1820*/  IMAD.WIDE R10, R13, 0x4, R2 ;  /* 0x000000040d0a7825 */ /* 0x000fc800078e0202 */
[C---:B------:R-:W-:Y:S01]  /*1830*/  IMAD.WIDE R8, R13.reuse, 0x4, R4 ;  /* 0x000000040d087825 */ /* 0x040fe200078e0204 */
[----:B------:R-:W0:Y:S04]  /*1840*/  LDG.E R16, desc[UR14][R10.64] ;  /* 0x0000000e0a107981 */ /* 0x000e28000c1e1900 */
[----:B------:R-:W0:Y:S01]  /*1850*/  LDG.E R17, desc[UR14][R8.64] ;  /* 0x0000000e08117981 */ /* 0x000e22000c1e1900 */
[----:B------:R-:W-:-:S04]  /*1860*/  IMAD.WIDE R12, R13, 0x4, R6 ;  /* 0x000000040d0c7825 */ /* 0x000fc800078e0206 */
[----:B0-----:R-:W-:-:S05]  /*1870*/  FFMA R17, R16, UR4, R17 ;  /* 0x0000000410117c23 */ /* 0x001fca0008000011 */
[----:B------:R0:W-:Y:S04]  /*1880*/  STG.E desc[UR14][R12.64], R17 ;  /* 0x000000110c007986 */ /* 0x0001e8000c10190e */
[----:B------:R-:W2:Y:S04]  /*1890*/  LDG.E R16, desc[UR14][R10.64+0x200] ;  /* 0x0002000e0a107981 */ /* 0x000ea8000c1e1900 */
[----:B------:R-:W2:Y:S02]  /*18a0*/  LDG.E R19, desc[UR14][R8.64+0x200] ;  /* 0x0002000e08137981 */ /* 0x000ea4000c1e1900 */
[----:B--2---:R-:W-:-:S05]  /*18b0*/  FFMA R19, R16, UR4, R19 ;  /* 0x0000000410137c23 */ /* 0x004fca0008000013 */
[----:B------:R0:W-:Y:S04]  /*18c0*/  STG.E desc[UR14][R12.64+0x200], R19 ;  /* 0x000200130c007986 */ /* 0x0001e8000c10190e */
[----:B------:R-:W2:Y:S04]  /*18d0*/  LDG.E R16, desc[UR14][R10.64+0x400] ;  /* 0x0004000e0a107981 */ /* 0x000ea8000c1e1900 */
[----:B------:R-:W2:Y:S02]  /*18e0*/  LDG.E R21, desc[UR14][R8.64+0x400] ;  /* 0x0004000e08157981 */ /* 0x000ea4000c1e1900 */
[----:B--2---:R-:W-:-:S05]  /*18f0*/  FFMA R21, R16, UR4, R21 ;  /* 0x0000000410157c23 */ /* 0x004fca0008000015 */
[----:B------:R0:W-:Y:S04]  /*1900*/  STG.E desc[UR14][R12.64+0x400], R21 ;  /* 0x000400150c007986 */ /* 0x0001e8000c10190e */
[----:B------:R-:W2:Y:S04]  /*1910*/  LDG.E R16, desc[UR14][R10.64+0x600] ;  /* 0x0006000e0a107981 */ /* 0x000ea8000c1e1900 */
[----:B------:R-:W2:Y:S01]  /*1920*/  LDG.E R23, desc[UR14][R8.64+0x600] ;  /* 0x0006000e08177981 */ /* 0x000ea2000c1e1900 */
[----:B------:R-:W-:Y:S01]  /*1930*/  IADD3 R0, PT, PT, R0, 0x4, RZ ;  /* 0x0000000400007810 */ /* 0x000fe20007ffe0ff */
[----:B--2---:R-:W-:-:S05]  /*1940*/  FFMA R23, R16, UR4, R23 ;  /* 0x0000000410177c23 */ /* 0x004fca0008000017 */
[----:B------:R0:W-:Y:S02]  /*1950*/  STG.E desc[UR14][R12.64+0x600], R23 ;  /* 0x000600170c007986 */ /* 0x0001e4000c10190e */
.L_x_14:
[----:B------:R-:W-:Y:S05]  /*1960*/  @!P1 EXIT ;  /* 0x000000000000994d */ /* 0x000fea0003800000 */
[----:B------:R-:W-:Y:S02]  /*1970*/  ISETP.NE.AND P0, PT, R18, 0x1, PT ;  /* 0x000000011200780c */ /* 0x000fe40003f05270 */
[----:B------:R-:W-:-:S04]  /*1980*/  LOP3.LUT R14, R14, 0x1, RZ, 0xc0, !PT ;  /* 0x000000010e0e7812 */ /* 0x000fc800078ec0ff */
[----:B------:R-:W-:-:S07]  /*1990*/  ISETP.NE.U32.AND P1, PT, R14, 0x1, PT ;  /* 0x000000010e00780c */ /* 0x000fce0003f25070 */
[----:B------:R-:W-:Y:S06]  /*19a0*/  @!P0 BRA `(.L_x_15) ;  /* 0x0000000000388947 */ /* 0x000fec0003800000 */
[----:B01----:R-:W-:Y:S01]  /*19b0*/  IMAD R13, R0, 0x80, R15 ;  /* 0x00000080000d7824 */ /* 0x003fe200078e020f */
[----:B------:R-:W0:Y:S03]  /*19c0*/  LDCU UR4, c[0x0][0x38c] ;  /* 0x00007180ff0477ac */ /* 0x000e260008000800 */
[----:B------:R-:W-:-:S04]  /*19d0*/  IMAD.WIDE R8, R13, 0x4, R2 ;  /* 0x000000040d087825 */ /* 0x000fc800078e0202 */
[C---:B------:R-:W-:Y:S01]  /*19e0*/  IMAD.WIDE R10, R13.reuse, 0x4, R4 ;  /* 0x000000040d0a7825 */ /* 0x040fe200078e0204 */
[----:B------:R-:W0:Y:S04]  /*19f0*/  LDG.E R14, desc[UR14][R8.64] ;  /* 0x0000000e080e7981 */ /* 0x000e28000c1e1900 */
[----:B------:R-:W0:Y:S01]  /*1a00*/  LDG.E R17, desc[UR14][R10.64] ;  /* 0x0000000e0a117981 */ /* 0x000e22000c1e1900 */
[----:B------:R-:W-:-:S04]  /*1a10*/  IMAD.WIDE R12, R13, 0x4, R6 ;  /* 0x000000040d0c7825 */ /* 0x000fc800078e0206 */
[----:B0-----:R-:W-:-:S05]  /*1a20*/  FFMA R17, R14, UR4, R17 ;  /* 0x000000040e117c23 */ /* 0x001fca0008000011 */
[----:B------:R2:W-:Y:S04]  /*1a30*/  STG.E desc[UR14][R12.64], R17 ;  /* 0x000000110c007986 */ /* 0x0005e8000c10190e */
[----:B------:R-:W3:Y:S04]  /*1a40*/  LDG.E R14, desc[UR14][R8.64+0x200] ;  /* 0x0002000e080e7981 */ /* 0x000ee8000c1e1900 */
[----:B------:R-:W3:Y:S01]  /*1a50*/  LDG.E R19, desc[UR14][R10.64+0x200] ;  /* 0x0002000e0a137981 */ /* 0x000ee2000c1e1900 */
[----:B------:R-:W-:Y:S01]  /*1a60*/  IADD3 R0, PT, PT, R0, 0x2, RZ ;  /* 0x0000000200007810 */ /* 0x000fe20007ffe0ff */
[----:B---3--:R-:W-:-:S05]  /*1a70*/  FFMA R19, R14, UR4, R19 ;  /* 0x000000040e137c23 */ /* 0x008fca0008000013 */
[----:B------:R2:W-:Y:S02]  /*1a80*/  STG.E desc[UR14][R12.64+0x200], R19 ;  /* 0x000200130c007986 */ /* 0x0005e4000c10190e */
.L_x_15:
[----:B------:R-:W-:Y:S05]  /*1a90*/  @P1 EXIT ;  /* 0x000000000000194d */ /* 0x000fea0003800000 */
[----:B-1----:R-:W-:Y:S01]  /*1aa0*/  LEA R15, R0, R15, 0x7 ;  /* 0x0000000f000f7211 */ /* 0x002fe200078e38ff */
[----:B------:R-:W1:Y:S04]  /*1ab0*/  LDCU UR4, c[0x0][0x38c] ;  /* 0x00007180ff0477ac */ /* 0x000e680008000800 */
[----:B------:R-:W-:-:S04]  /*1ac0*/  IMAD.WIDE R2, R15, 0x4, R2 ;  /* 0x000000040f027825 */ /* 0x000fc800078e0202 */
[C---:B------:R-:W-:Y:S02]  /*1ad0*/  IMAD.WIDE R4, R15.reuse, 0x4, R4 ;  /* 0x000000040f047825 */ /* 0x040fe400078e0204 */
[----:B------:R-:W1:Y:S04]  /*1ae0*/  LDG.E R2, desc[UR14][R2.64] ;  /* 0x0000000e02027981 */ /* 0x000e68000c1e1900 */
[----:B------:R-:W1:Y:S01]  /*1af0*/  LDG.E R5, desc[UR14][R4.64] ;  /* 0x0000000e04057981 */ /* 0x000e62000c1e1900 */
[----:B------:R-:W-:-:S04]  /*1b00*/  IMAD.WIDE R6, R15, 0x4, R6 ;  /* 0x000000040f067825 */ /* 0x000fc800078e0206 */
[----:B-1----:R-:W-:-:S05]  /*1b10*/  FFMA R9, R2, UR4, R5 ;  /* 0x0000000402097c23 */ /* 0x002fca0008000005 */
[----:B------:R-:W-:Y:S01]  /*1b20*/  STG.E desc[UR14][R6.64], R9 ;  /* 0x0000000906007986 */ /* 0x000fe2000c10190e */
[----:B------:R-:W-:Y:S05]  /*1b30*/  EXIT ;  /* 0x000000000000794d */ /* 0x000fea0003800000 */
.L_x_16:
[----:B------:R-:W-:-:S00]  /*1b40*/  BRA `(.L_x_16) ;  /* 0xfffffffc00fc7947 */ /* 0x000fc0000383ffff */
[----:B------:R-:W-:-:S00]  /*1b50*/  NOP ;  /* 0x0000000000007918 */ /* 0x000fc00000000000 */
        /* <DEDUP_REMOVED lines=10> */
.L_x_35:


//--------------------- .text._ZN3cub18CUB_300001_SM_10006detail9transform16transform_kernelINS2_10policy_hubILb1EN4cuda3std3__45tupleIJN6thrust24THRUST_300001_SM_1000_NS6detail15normal_iteratorINSA_10device_ptrIfEEEESF_EEEE10policy1000Ei13saxpy_functorSF_JPfSK_EEEvT0_iT1_T2_DpNS2_10kernel_argIT3_EE --------------------------
	.section	.text._ZN3cub18CUB_300001_SM_10006detail9transform16transform_kernelINS2_10policy_hubILb1EN4cuda3std3__45tupleIJN6thrust24THRUST_300001_SM_1000_NS6detail15normal_iteratorINSA_10device_ptrIfEEEESF_EEEE10policy1000Ei13saxpy_functorSF_JPfSK_EEEvT0_iT1_T2_DpNS2_10kernel_argIT3_EE,"ax",@progbits
	.align	128
        .global         _ZN3cub18CUB_300001_SM_10006detail9transform16transform_kernelINS2_10policy_hubILb1EN4cuda3std3__45tupleIJN6thrust24THRUST_300001_SM_1000_NS6detail15normal_iteratorINSA_10device_ptrIfEEEESF_EEEE10policy1000Ei13saxpy_functorSF_JPfSK_EEEvT0_iT1_T2_DpNS2_10kernel_argIT3_EE
        .type           _ZN3cub18CUB_300001_SM_10006detail9transform16transform_kernelINS2_10policy_hubILb1EN4cuda3std3__45tupleIJN6thrust24THRUST_300001_SM_1000_NS6detail15normal_iteratorINSA_10device_ptrIfEEEESF_EEEE10policy1000Ei13saxpy_functorSF_JPfSK_EEEvT0_iT1_T2_DpNS2_10kernel_argIT3_EE,@function
        .size           _ZN3cub18CUB_300001_SM_10006detail9transform16transform_kernelINS2_10policy_hubILb1EN4cuda3std3__45tupleIJN6thrust24THRUST_300001_SM_1000_NS6detail15normal_iteratorINSA_10device_ptrIfEEEESF_EEEE10policy1000Ei13saxpy_functorSF_JPfSK_EEEvT0_iT1_T2_DpNS2_10kernel_argIT3_EE,(.L_x_36 - _ZN3cub18CUB_300001_SM_10006detail9transform16transform_kernelINS2_10policy_hubILb1EN4cuda3std3__45tupleIJN6thrust24THRUST_300001_SM_1000_NS6detail15normal_iteratorINSA_10device_ptrIfEEEESF_EEEE10policy1000Ei13saxpy_functorSF_JPfSK_EEEvT0_iT1_T2_DpNS2_10kernel_argIT3_EE)
        .other          _ZN3cub18CUB_300001_SM_10006detail9transform16transform_kernelINS2_10policy_hubILb1EN4cuda3std3__45tupleIJN6thrust24THRUST_300001_SM_1000_NS6detail15normal_iteratorINSA_10device_ptrIfEEEESF_EEEE10policy1000Ei13saxpy_functorSF_JPfSK_EEEvT0_iT1_T2_DpNS2_10kernel_argIT3_EE,@"STO_CUDA_ENTRY STV_DEFAULT"
_ZN3cub18CUB_300001_SM_10006detail9transform16transform_kernelINS2_10policy_hubILb1EN4cuda3std3__45tupleIJN6thrust24THRUST_300001_SM_1000_NS6detail15normal_iteratorINSA_10device_ptrIfEEEESF_EEEE10policy1000Ei13saxpy_functorSF_JPfSK_EEEvT0_iT1_T2_DpNS2_10kernel_argIT3_EE:
.text._ZN3cub18CUB_300001_SM_10006detail9transform16transform_kernelINS2_10policy_hubILb1EN4cuda3std3__45tupleIJN6thrust24THRUST_300001_SM_1000_NS6detail15normal_iteratorINSA_10device_ptrIfEEEESF_EEEE10policy1000Ei13saxpy_functorSF_JPfSK_EEEvT0_iT1_T2_DpNS2_10kernel_argIT3_EE:
[----:B------:R-:W-:Y:S08]  /*0000*/  LDC R1, c[0x0][0x37c] ;  /* 0x0000df00ff017b82 */ /* 0x000ff00000000800 */
[----:B------:R-:W0:Y:S01]  /*0010*/  S2UR UR18, SR_CTAID.X ;  /* 0x00000000001279c3 */ /* 0x000e220000002500 */
[----:B------:R-:W1:Y:S01]  /*0020*/  LDCU.64 UR12, c[0x0][0x380] ;  /* 0x00007000ff0c77ac */ /* 0x000e620008000a00 */
[----:B------:R-:W2:Y:S01]  /*0030*/  S2R R0, SR_TID.X ;  /* 0x0000000000007919 */ /* 0x000ea20000002100 */
[----:B------:R-:W-:Y:S01]  /*0040*/  BSSY.RECONVERGENT B0, `(.L_x_17) ;  /* 0x0000020000007945 */ /* 0x000fe20003800200 */
[----:B-1----:R-:W-:-:S04]  /*0050*/  USHF.L.U32 UR11, UR13, 0x7, URZ ;  /* 0x000000070d0b7899 */ /* 0x002fc800080006ff */
[----:B0-----:R-:W-:-:S04]  /*0060*/  UIMAD UR8, UR11, UR18, URZ ;  /* 0x000000120b0872a4 */ /* 0x001fc8000f8e02ff */
[----:B------:R-:W-:-:S04]  /*0070*/  UIADD3 UR10, UPT, UPT, -UR8, UR12, URZ ;  /* 0x0000000c080a7290 */ /* 0x000fc8000fffe1ff */
[----:B------:R-:W-:Y:S01]  /*0080*/  UISETP.LT.AND UP0, UPT, UR11, UR10, UPT ;  /* 0x0000000a0b00728c */ /* 0x000fe2000bf01270 */
[----:B--2---:R-:W-:-:S03]  /*0090*/  SHF.L.U32 R4, R0, 0x7, RZ ;  /* 0x0000000700047819 */ /* 0x004fc600000006ff */
[----:B------:R-:W-:-:S04]  /*00a0*/  USEL UR12, UR11, UR10, UP0 ;  /* 0x0000000a0b0c7287 */ /* 0x000fc80008000000 */
[----:B------:R-:W-:-:S06]  /*00b0*/  USHF.L.U32 UR4, UR12, 0x2, URZ ;  /* 0x000000020c047899 */ /* 0x000fcc00080006ff */
[----:B------:R-:W-:-:S13]  /*00c0*/  ISETP.GE.AND P0, PT, R4, UR4, PT ;  /* 0x0000000404007c0c */ /* 0x000fda000bf06270 */
[----:B------:R-:W-:Y:S05]  /*00d0*/  @P0 BRA `(.L_x_18) ;  /* 0x0000000000580947 */ /* 0x000fea0003800000 */
[----:B------:R-:W0:Y:S01]  /*00e0*/  LDC.64 R2, c[0x0][0x398] ;  /* 0x0000e600ff027b82 */ /* 0x000e220000000a00 */
[----:B------:R-:W-:Y:S01]  /*00f0*/  MOV R7, UR8 ;  /* 0x0000000800077c02 */ /* 0x000fe20008000f00 */
[----:B------:R-:W-:Y:S01]  /*0100*/  BSSY.RECONVERGENT B1, `(.L_x_19) ;  /* 0x000000a000017945 */ /* 0x000fe20003800200 */
[----:B------:R-:W-:Y:S02]  /*0110*/  IMAD.MOV.U32 R5, RZ, RZ, R4 ;  /* 0x000000ffff057224 */ /* 0x000fe400078e0004 */
[----:B0-----:R-:W-:-:S04]  /*0120*/  IMAD.WIDE.U32 R2, R0, 0x80, R2 ;  /* 0x0000008000027825 */ /* 0x001fc800078e0002 */
[----:B------:R-:W-:-:S07]  /*0130*/  IMAD.WIDE R2, R7, 0x4, R2 ;  /* 0x0000000407027825 */ /* 0x000fce00078e0202 */
.L_x_20:
[----:B------:R-:W-:Y:S01]  /*0140*/  IADD3 R5, PT, PT, R5, 0x4000, RZ ;  /* 0x0000400005057810 */ /* 0x000fe20007ffe0ff */
[----:B------:R0:W-:Y:S03]  /*0150*/  CCTL.E.PF2 [R2] ;  /* 0x000000000200798f */ /* 0x0001e60000800100 */
[----:B------:R-:W-:Y:S02]  /*0160*/  ISETP.GE.AND P0, PT, R5, UR4, PT ;  /* 0x0000000405007c0c */ /* 0x000fe4000bf06270 */
[----:B0-----:R-:W-:-:S04]  /*0170*/  IADD3 R2, P1, PT, R2, 0x4000, RZ ;  /* 0x0000400002027810 */ /* 0x001fc80007f3e0ff */
[----:B------:R-:W-:-:S07]  /*0180*/  IADD3.X R3, PT, PT, RZ, R3, RZ, P1, !PT ;  /* 0x00000003ff037210 */ /* 0x000fce0000ffe4ff */
[----:B------:R-:W-:Y:S05]  /*0190*/  @!P0 BRA `(.L_x_20) ;  /* 0xfffffffc00e88947 */ /* 0x000fea000383ffff */
[----:B------:R-:W-:Y:S05]  /*01a0*/  BSYNC.RECONVERGENT B1 ;  /* 0x0000000000017941 */ /* 0x000fea0003800200 */
.L_x_19:
[----:B------:R-:W0:Y:S02]  /*01b0*/  LDC.64 R2, c[0x0][0x3a8] ;  /* 0x0000ea00ff027b82 */ /* 0x000e240000000a00 */
[----:B0-----:R-:W-:-:S04]  /*01c0*/  IMAD.WIDE.U32 R2, R0, 0x80, R2 ;  /* 0x0000008000027825 */ /* 0x001fc800078e0002 */
[----:B------:R-:W-:-:S07]  /*01d0*/  IMAD.WIDE R2, R7, 0x4, R2 ;  /* 0x0000000407027825 */ /* 0x000fce00078e0202 */
.L_x_21:
[----:B------:R-:W-:Y:S01]  /*01e0*/  VIADD R4, R4, 0x4000 ;  /* 0x0000400004047836 */ /* 0x000fe20000000000 */
[----:B------:R0:W-:Y:S04]  /*01f0*/  CCTL.E.PF2 [R2] ;  /* 0x000000000200798f */ /* 0x0001e80000800100 */
[----:B------:R-:W-:Y:S02]  /*0200*/  ISETP.GE.AND P0, PT, R4, UR4, PT ;  /* 0x0000000404007c0c */ /* 0x000fe4000bf06270 */
[----:B0-----:R-:W-:-:S04]  /*0210*/  IADD3 R2, P1, PT, R2, 0x4000, RZ ;  /* 0x0000400002027810 */ /* 0x001fc80007f3e0ff */
[----:B------:R-:W-:-:S07]  /*0220*/  IADD3.X R3, PT, PT, RZ, R3, RZ, P1, !PT ;  /* 0x00000003ff037210 */ /* 0x000fce0000ffe4ff */
[----:B------:R-:W-:Y:S05]  /*0230*/  @!P0 BRA `(.L_x_21) ;  /* 0xfffffffc00e88947 */ /* 0x000fea000383ffff */
.L_x_18:
[----:B------:R-:W-:Y:S05]  /*0240*/  BSYNC.RECONVERGENT B0 ;  /* 0x0000000000007941 */ /* 0x000fea0003800200 */
.L_x_17:
[----:B------:R-:W0:Y:S01]  /*0250*/  LDCU.128 UR4, c[0x0][0x390] ;  /* 0x00007200ff0477ac */ /* 0x000e220008000c00 */
[----:B------:R-:W-:Y:S01]  /*0260*/  UIMAD.WIDE UR8, UR8, 0x4, URZ ;  /* 0x00000004080878a5 */ /* 0x000fe2000f8e02ff */
[----:B------:R-:W1:Y:S01]  /*0270*/  LDCU.64 UR20, c[0x0][0x358] ;  /* 0x00006b00ff1477ac */ /* 0x000e620008000a00 */
[----:B------:R-:W2:Y:S02]  /*0280*/  LDCU.64 UR14, c[0x0][0x3a8] ;  /* 0x00007500ff0e77ac */ /* 0x000ea40008000a00 */
[----:B0-----:R-:W-:-:S04]  /*0290*/  UIADD3 UR16, UP0, UPT, UR8, UR4, URZ ;  /* 0x0000000408107290 */ /* 0x001fc8000ff1e0ff */
[----:B------:R-:W-:Y:S02]  /*02a0*/  UIADD3.X UR17, UPT, UPT, UR9, UR5, URZ, UP0, !UPT ;  /* 0x0000000509117290 */ /* 0x000fe400087fe4ff */
[----:B------:R-:W-:-:S09]  /*02b0*/  UISETP.GT.AND UP0, UPT, UR11, UR10, UPT ;  /* 0x0000000a0b00728c */ /* 0x000fd2000bf04270 */
[----:B-12---:R-:W-:Y:S05]  /*02c0*/  BRA.U UP0, `(.L_x_22) ;  /* 0x0000000900687547 */ /* 0x006fea000b800000 */
[----:B------:R-:W-:-:S06]  /*02d0*/  UISETP.GE.AND UP0, UPT, UR13, 0x1, UPT ;  /* 0x000000010d00788c */ /* 0x000fcc000bf06270 */
[----:B------:R-:W-:-:S13]  /*02e0*/  PLOP3.LUT P0, PT, PT, PT, UP0, 0x80, 0x8 ;  /* 0x000000000008781c */ /* 0x000fda0003f0f008 */
[----:B------:R-:W-:Y:S05]  /*02f0*/  @!P0 EXIT ;  /* 0x000000000000894d */ /* 0x000fea0003800000 */
[----:B------:R-:W-:Y:S01]  /*0300*/  UISETP.GE.U32.AND UP0, UPT, UR13, 0x8, UPT ;  /* 0x000000080d00788c */ /* 0x000fe2000bf06070 */
[----:B------:R-:W-:-:S08]  /*0310*/  HFMA2 R10, -RZ, RZ, 0, 0 ;  /* 0x00000000ff0a7431 */ /* 0x000fd000000001ff */
[----:B------:R-:W-:Y:S05]  /*0320*/  BRA.U !UP0, `(.L_x_23) ;  /* 0x00000005082c7547 */ /* 0x000fea000b800000 */
[----:B------:R-:W0:Y:S01]  /*0330*/  LDC.64 R2, c[0x0][0x390] ;  /* 0x0000e400ff027b82 */ /* 0x000e220000000a00 */
[----:B------:R-:W-:Y:S01]  /*0340*/  UMOV UR10, UR8 ;  /* 0x00000008000a7c82 */ /* 0x000fe20008000000 */
[----:B------:R-:W-:Y:S01]  /*0350*/  UMOV UR11, UR9 ;  /* 0x00000009000b7c82 */ /* 0x000fe20008000000 */
[----:B------:R-:W-:Y:S02]  /*0360*/  UIADD3 UR9, UP2, UPT, UR10, 0x600, URZ ;  /* 0x000006000a097890 */ /* 0x000fe4000ff5e0ff */
[----:B------:R-:W-:Y:S02]  /*0370*/  ULOP3.LUT UR8, UR13, 0x7ffffff8, URZ, 0xc0, !UPT ;  /* 0x7ffffff80d087892 */ /* 0x000fe4000f8ec0ff */
[----:B------:R-:W-:Y:S01]  /*0380*/  UIADD3 UR12, UP0, UPT, UR9, UR4, URZ ;  /* 0x00000004090c7290 */ /* 0x000fe2000ff1e0ff */
[----:B------:R-:W1:Y:S01]  /*0390*/  LDC.64 R4, c[0x0][0x398] ;  /* 0x0000e600ff047b82 */ /* 0x000e620000000a00 */
[----:B------:R-:W-:Y:S02]  /*03a0*/  UIADD3.X UR4, UPT, UPT, URZ, UR11, URZ, UP2, !UPT ;  /* 0x0000000bff047290 */ /* 0x000fe400097fe4ff */
[----:B------:R-:W-:-:S02]  /*03b0*/  UIADD3 UR6, UP1, UPT, UR9, UR6, URZ ;  /* 0x0000000609067290 */ /* 0x000fc4000ff3e0ff */
[----:B------:R-:W-:Y:S01]  /*03c0*/  UIADD3 UR14, UP2, UPT, UR9, UR14, URZ ;  /* 0x0000000e090e7290 */ /* 0x000fe2000ff5e0ff */
[----:B------:R-:W2:Y:S02]  /*03d0*/  LDCU UR19, c[0x0][0x388] ;  /* 0x00007100ff1377ac */ /* 0x000ea40008000800 */
[----:B------:R-:W3:Y:S01]  /*03e0*/  LDC.64 R6, c[0x0][0x3a8] ;  /* 0x0000ea00ff067b82 */ /* 0x000ee20000000a00 */
[----:B------:R-:W-:Y:S02]  /*03f0*/  UIADD3.X UR7, UPT, UPT, UR4, UR7, URZ, UP1, !UPT ;  /* 0x0000000704077290 */ /* 0x000fe40008ffe4ff */
[----:B------:R-:W-:Y:S02]  /*0400*/  UIADD3.X UR5, UPT, UPT, UR4, UR5, URZ, UP0, !UPT ;  /* 0x0000000504057290 */ /* 0x000fe400087fe4ff */
[----:B------:R-:W-:Y:S01]  /*0410*/  UIADD3.X UR15, UPT, UPT, UR4, UR15, URZ, UP2, !UPT ;  /* 0x0000000f040f7290 */ /* 0x000fe200097fe4ff */
[----:B0-----:R-:W-:Y:S01]  /*0420*/  IMAD.WIDE.U32 R2, R0, 0x4, R2 ;  /* 0x0000000400027825 */ /* 0x001fe200078e0002 */
[----:B------:R-:W-:-:S03]  /*0430*/  UIADD3 UR8, UPT, UPT, -UR8, URZ, URZ ;  /* 0x000000ff08087290 */ /* 0x000fc6000fffe1ff */
[----:B-1----:R-:W-:-:S04]  /*0440*/  IMAD.WIDE.U32 R4, R0, 0x4, R4 ;  /* 0x0000000400047825 */ /* 0x002fc800078e0004 */
[----:B---3--:R-:W-:-:S04]  /*0450*/  IMAD.WIDE.U32 R6, R0, 0x4, R6 ;  /* 0x0000000400067825 */ /* 0x008fc800078e0006 */
[----:B--2---:R-:W-:-:S07]  /*0460*/  VIADD R0, R0, 0x80 ;  /* 0x0000008000007836 */ /* 0x004fce0000000000 */
.L_x_24:
        /* <DEDUP_REMOVED lines=10> */
[----:B------:R-:W-:-:S02]  /*0510*/  MOV R11, UR15 ;  /* 0x0000000f000b7c02 */ /* 0x000fc40008000f00 */
[----:B------:R-:W-:Y:S01]  /*0520*/  IADD3.X R17, PT, PT, R3, UR11, RZ, P0, !PT ;  /* 0x0000000b03117c10 */ /* 0x000fe200087fe4ff */
[----:B------:R-:W-:-:S04]  /*0530*/  IMAD.WIDE R8, R0, 0x4, R8 ;  /* 0x0000000400087825 */ /* 0x000fc800078e0208 */
        /* <DEDUP_REMOVED lines=32> */
[----:B------:R-:W-:Y:S02]  /*0740*/  UIADD3 UR10, UP0, UPT, UR10, 0x1000, URZ ;  /* 0x000010000a0a7890 */ /* 0x000fe4000ff1e0ff */
[----:B------:R-:W-:-:S02]  /*0750*/  UIADD3 UR8, UPT, UPT, UR8, 0x8, URZ ;  /* 0x0000000808087890 */ /* 0x000fc4000fffe0ff */
[----:B------:R-:W-:Y:S02]  /*0760*/  UIADD3.X UR11, UPT, UPT, URZ, UR11, URZ, UP0, !UPT ;  /* 0x0000000bff0b7290 */ /* 0x000fe400087fe4ff */
[----:B------:R-:W-:Y:S01]  /*0770*/  UISETP.NE.AND UP0, UPT, UR8, URZ, UPT ;  /* 0x000000ff0800728c */ /* 0x000fe2000bf05270 */
[----:B------:R-:W-:Y:S01]  /*0780*/  IADD3 R0, PT, PT, R0, 0x400, RZ ;  /* 0x0000040000007810 */ /* 0x000fe20007ffe0ff */
[----:B--2---:R-:W-:-:S05]  /*0790*/  FFMA R17, R14, UR19, R17 ;  /* 0x000000130e117c23 */ /* 0x004fca0008000011 */
[----:B------:R3:W-:Y:S02]  /*07a0*/  STG.E desc[UR20][R12.64+0x600], R17 ;  /* 0x000600110c007986 */ /* 0x0007e4000c101914 */
[----:B------:R-:W-:Y:S05]  /*07b0*/  BRA.U UP0, `(.L_x_24) ;  /* 0xfffffffd002c7547 */ /* 0x000fea000b83ffff */
[----:B------:R-:W0:Y:S02]  /*07c0*/  LDC R10, c[0x0][0x384] ;  /* 0x0000e100ff0a7b82 */ /* 0x000e240000000800 */
[----:B0-----:R-:W-:-:S07]  /*07d0*/  LOP3.LUT R10, R10, 0x7ffffff8, RZ, 0xc0, !PT ;  /* 0x7ffffff80a0a7812 */ /* 0x001fce00078ec0ff */
.L_x_23:
[----:B------:R-:W0:Y:S02]  /*07e0*/  LDC R0, c[0x0][0x384] ;  /* 0x0000e100ff007b82 */ /* 0x000e240000000800 */
[----:B0-----:R-:W-:-:S04]  /*07f0*/  LOP3.LUT R3, R0, 0x7, RZ, 0xc0, !PT ;  /* 0x0000000700037812 */ /* 0x001fc800078ec0ff */
[----:B------:R-:W-:-:S13]  /*0800*/  ISETP.NE.AND P0, PT, R3, RZ, PT ;  /* 0x000000ff0300720c */ /* 0x000fda0003f05270 */
[----:B------:R-:W-:Y:S05]  /*0810*/  @!P0 EXIT ;  /* 0x000000000000894d */ /* 0x000fea0003800000 */
[----:B------:R-:W0:Y:S01]  /*0820*/  LDCU.64 UR4, c[0x0][0x398] ;  /* 0x00007300ff0477ac */ /* 0x000e220008000a00 */
[C---:B------:R-:W-:Y:S01]  /*0830*/  SHF.L.U32 R2, R0.reuse, 0x7, RZ ;  /* 0x0000000700027819 */ /* 0x040fe200000006ff */
[----:B------:R-:W1:Y:S01]  /*0840*/  S2R R11, SR_TID.X ;  /* 0x00000000000b7919 */ /* 0x000e620000002100 */
[----:B------:R-:W-:Y:S01]  /*0850*/  ISETP.GE.U32.AND P0, PT, R3, 0x4, PT ;  /* 0x000000040300780c */ /* 0x000fe20003f06070 */
[----:B------:R-:W2:Y:S01]  /*0860*/  LDCU.64 UR6, c[0x0][0x3a8] ;  /* 0x00007500ff0677ac */ /* 0x000ea20008000a00 */
[----:B------:R-:W-:Y:S01]  /*0870*/  LOP3.LUT R16, R0, 0x3, RZ, 0xc0, !PT ;  /* 0x0000000300107812 */ /* 0x000fe200078ec0ff */
[----:B------:R-:W-:-:S03]  /*0880*/  IMAD R2, R2, UR18, RZ ;  /* 0x0000001202027c24 */ /* 0x000fc6000f8e02ff */
[----:B------:R-:W-:Y:S01]  /*0890*/  ISETP.NE.AND P1, PT, R16, RZ, PT ;  /* 0x000000ff1000720c */ /* 0x000fe20003f25270 */
[----:B------:R-:W-:-:S03]  /*08a0*/  IMAD.WIDE R4, R2, 0x4, RZ ;  /* 0x0000000402047825 */ /* 0x000fc600078e02ff */
[C---:B0-----:R-:W-:Y:S02]  /*08b0*/  IADD3 R2, P2, PT, R4.reuse, UR4, RZ ;  /* 0x0000000404027c10 */ /* 0x041fe4000ff5e0ff */
[----:B--2---:R-:W-:Y:S02]  /*08c0*/  IADD3 R4, P3, PT, R4, UR6, RZ ;  /* 0x0000000604047c10 */ /* 0x004fe4000ff7e0ff */
[C---:B------:R-:W-:Y:S02]  /*08d0*/  IADD3.X R3, PT, PT, R5.reuse, UR5, RZ, P2, !PT ;  /* 0x0000000505037c10 */ /* 0x040fe400097fe4ff */
[----:B------:R-:W-:Y:S01]  /*08e0*/  IADD3.X R5, PT, PT, R5, UR7, RZ, P3, !PT ;  /* 0x0000000705057c10 */ /* 0x000fe20009ffe4ff */
[----:B------:R-:W-:Y:S08]  /*08f0*/  @!P0 BRA `(.L_x_25) ;  /* 0x00000000005c8947 */ /* 0x000ff00003800000 */
[----:B-1-3--:R-:W-:Y:S01]  /*0900*/  IMAD R13, R10, 0x80, R11 ;  /* 0x000000800a0d7824 */ /* 0x00afe200078e020b */
[----:B------:R-:W0:Y:S03]  /*0910*/  LDCU UR4, c[0x0][0x388] ;  /* 0x00007100ff0477ac */ /* 0x000e260008000800 */
[----:B------:R-:W-:-:S04]  /*0920*/  IMAD.WIDE R8, R13, 0x4, R2 ;  /* 0x000000040d087825 */ /* 0x000fc800078e0202 */
[----:B------:R-:W-:Y:S01]  /*0930*/  IMAD.WIDE R6, R13, 0x4, R4 ;  /* 0x000000040d067825 */ /* 0x000fe200078e0204 */
[----:B------:R-:W0:Y:S04]  /*0940*/  LDG.E R14, desc[UR20][R8.64] ;  /* 0x00000014080e7981 */ /* 0x000e28000c1e1900 */
[----:B------:R-:W0:Y:S01]  /*0950*/  LDG.E R15, desc[UR20][R6.64] ;  /* 0x00000014060f7981 */ /* 0x000e22000c1e1900 */
[----:B------:R-:W-:-:S05]  /*0960*/  MOV R12, 0x4 ;  /* 0x00000004000c7802 */ /* 0x000fca0000000f00 */
[----:B------:R-:W-:-:S04]  /*0970*/  IMAD.WIDE R12, R13, R12, UR16 ;  /* 0x000000100d0c7e25 */ /* 0x000fc8000f8e020c */
        /* <DEDUP_REMOVED lines=15> */
.L_x_25:
[----:B------:R-:W-:Y:S05]  /*0a70*/  @!P1 EXIT ;  /* 0x000000000000994d */ /* 0x000fea0003800000 */
[----:B------:R-:W-:Y:S02]  /*0a80*/  ISETP.NE.AND P0, PT, R16, 0x1, PT ;  /* 0x000000011000780c */ /* 0x000fe40003f05270 */
[----:B------:R-:W-:-:S04]  /*0a90*/  LOP3.LUT R0, R0, 0x1, RZ, 0xc0, !PT ;  /* 0x0000000100007812 */ /* 0x000fc800078ec0ff */
[----:B------:R-:W-:-:S07]  /*0aa0*/  ISETP.NE.U32.AND P1, PT, R0, 0x1, PT ;  /* 0x000000010000780c */ /* 0x000fce0003f25070 */
[----:B------:R-:W-:Y:S06]  /*0ab0*/  @!P0 BRA `(.L_x_26) ;  /* 0x00000000003c8947 */ /* 0x000fec0003800000 */
[----:B01-3--:R-:W-:Y:S01]  /*0ac0*/  IMAD R13, R10, 0x80, R11 ;  /* 0x000000800a0d7824 */ /* 0x00bfe200078e020b */
[----:B------:R-:W0:Y:S03]  /*0ad0*/  LDCU UR4, c[0x0][0x388] ;  /* 0x00007100ff0477ac */ /* 0x000e260008000800 */
[----:B------:R-:W-:-:S04]  /*0ae0*/  IMAD.WIDE R6, R13, 0x4, R2 ;  /* 0x000000040d067825 */ /* 0x000fc800078e0202 */
[----:B------:R-:W-:Y:S01]  /*0af0*/  IMAD.WIDE R8, R13, 0x4, R4 ;  /* 0x000000040d087825 */ /* 0x000fe200078e0204 */
[----:B------:R-:W0:Y:S04]  /*0b00*/  LDG.E R0, desc[UR20][R6.64] ;  /* 0x0000001406007981 */ /* 0x000e28000c1e1900 */
[----:B------:R-:W0:Y:S01]  /*0b10*/  LDG.E R15, desc[UR20][R8.64] ;  /* 0x00000014080f7981 */ /* 0x000e22000c1e1900 */
[----:B------:R-:W-:-:S05]  /*0b20*/  HFMA2 R12, -RZ, RZ, 0, 2.384185791015625e-07 ;  /* 0x00000004ff0c7431 */ /* 0x000fca00000001ff */
[----:B------:R-:W-:-:S04]  /*0b30*/  IMAD.WIDE R12, R13, R12, UR16 ;  /* 0x000000100d0c7e25 */ /* 0x000fc8000f8e020c */
[----:B0-----:R-:W-:-:S05]  /*0b40*/  FFMA R15, R0, UR4, R15 ;  /* 0x00000004000f7c23 */ /* 0x001fca000800000f */
[----:B------:R2:W-:Y:S04]  /*0b50*/  STG.E desc[UR20][R12.64], R15 ;  /* 0x0000000f0c007986 */ /* 0x0005e8000c101914 */
[----:B------:R-:W3:Y:S04]  /*0b60*/  LDG.E R0, desc[UR20][R6.64+0x200] ;  /* 0x0002001406007981 */ /* 0x000ee8000c1e1900 */
[----:B------:R-:W3:Y:S01]  /*0b70*/  LDG.E R17, desc[UR20][R8.64+0x200] ;  /* 0x0002001408117981 */ /* 0x000ee2000c1e1900 */
[----:B------:R-:W-:Y:S01]  /*0b80*/  IADD3 R10, PT, PT, R10, 0x2, RZ ;  /* 0x000000020a0a7810 */ /* 0x000fe20007ffe0ff */
[----:B---3--:R-:W-:-:S05]  /*0b90*/  FFMA R17, R0, UR4, R17 ;  /* 0x0000000400117c23 */ /* 0x008fca0008000011 */
[----:B------:R2:W-:Y:S02]  /*0ba0*/  STG.E desc[UR20][R12.64+0x200], R17 ;  /* 0x000200110c007986 */ /* 0x0005e4000c101914 */
.L_x_26:
[----:B------:R-:W-:Y:S05]  /*0bb0*/  @P1 EXIT ;  /* 0x000000000000194d */ /* 0x000fea0003800000 */
[----:B-1----:R-:W-:Y:S01]  /*0bc0*/  IMAD R7, R10, 0x80, R11 ;  /* 0x000000800a077824 */ /* 0x002fe200078e020b */
[----:B------:R-:W1:Y:S03]  /*0bd0*/  LDCU UR4, c[0x0][0x388] ;  /* 0x00007100ff0477ac */ /* 0x000e660008000800 */
[----:B------:R-:W-:-:S04]  /*0be0*/  IMAD.WIDE R2, R7, 0x4, R2 ;  /* 0x0000000407027825 */ /* 0x000fc800078e0202 */
[----:B------:R-:W-:Y:S02]  /*0bf0*/  IMAD.WIDE R4, R7, 0x4, R4 ;  /* 0x0000000407047825 */ /* 0x000fe400078e0204 */
[----:B------:R-:W1:Y:S04]  /*0c00*/  LDG.E R2, desc[UR20][R2.64] ;  /* 0x0000001402027981 */ /* 0x000e68000c1e1900 */
[----:B------:R-:W1:Y:S01]  /*0c10*/  LDG.E R5, desc[UR20][R4.64] ;  /* 0x0000001404057981 */ /* 0x000e62000c1e1900 */
[----:B------:R-:W-:-:S05]  /*0c20*/  MOV R6, 0x4 ;  /* 0x0000000400067802 */ /* 0x000fca0000000f00 */
[----:B------:R-:W-:-:S04]  /*0c30*/  IMAD.WIDE R6, R7, R6, UR16 ;  /* 0x0000001007067e25 */ /* 0x000fc8000f8e0206 */
[----:B-1----:R-:W-:-:S05]  /*0c40*/  FFMA R9, R2, UR4, R5 ;  /* 0x0000000402097c23 */ /* 0x002fca0008000005 */
[----:B------:R-:W-:Y:S01]  /*0c50*/  STG.E desc[UR20][R6.64], R9 ;  /* 0x0000000906007986 */ /* 0x000fe2000c101914 */
[----:B------:R-:W-:Y:S05]  /*0c60*/  EXIT ;  /* 0x000000000000794d */ /* 0x000fea0003800000 */
.L_x_22:
[----:B------:R-:W0:Y:S02]  /*0c70*/  LDC R6, c[0x0][0x384] ;  /* 0x0000e100ff067b82 */ /* 0x000e240000000800 */
[----:B0-----:R-:W-:-:S13]  /*0c80*/  ISETP.GE.AND P0, PT, R6, 0x1, PT ;  /* 0x000000010600780c */ /* 0x001fda0003f06270 */
[----:B------:R-:W-:Y:S05]  /*0c90*/  @!P0 EXIT ;  /* 0x000000000000894d */ /* 0x000fea0003800000 */
[----:B------:R-:W0:Y:S01]  /*0ca0*/  LDCU.64 UR4, c[0x0][0x398] ;  /* 0x00007300ff0477ac */ /* 0x000e220008000a00 */
[C---:B------:R-:W-:Y:S01]  /*0cb0*/  SHF.L.U32 R2, R6.reuse, 0x7, RZ ;  /* 0x0000000706027819 */ /* 0x040fe200000006ff */
[----:B------:R-:W1:Y:S01]  /*0cc0*/  S2R R0, SR_TID.X ;  /* 0x0000000000007919 */ /* 0x000e620000002100 */
[----:B------:R-:W-:Y:S01]  /*0cd0*/  HFMA2 R7, -RZ, RZ, 0, 0 ;  /* 0x00000000ff077431 */ /* 0x000fe200000001ff */
[----:B------:R-:W2:Y:S01]  /*0ce0*/  LDCU.64 UR6, c[0x0][0x3a8] ;  /* 0x00007500ff0677ac */ /* 0x000ea20008000a00 */
[----:B------:R-:W-:Y:S01]  /*0cf0*/  LOP3.LUT R20, R6, 0x7, RZ, 0xc0, !PT ;  /* 0x0000000706147812 */ /* 0x000fe200078ec0ff */
[----:B------:R-:W-:-:S04]  /*0d00*/  IMAD R2, R2, UR18, RZ ;  /* 0x0000001202027c24 */ /* 0x000fc8000f8e02ff */
[----:B------:R-:W-:-:S03]  /*0d10*/  IMAD.WIDE R4, R2, 0x4, RZ ;  /* 0x0000000402047825 */ /* 0x000fc600078e02ff */
[----:B0-----:R-:W-:-:S04]  /*0d20*/  IADD3 R2, P0, PT, R4, UR4, RZ ;  /* 0x0000000404027c10 */ /* 0x001fc8000ff1e0ff */
[----:B------:R-:W-:Y:S02]  /*0d30*/  IADD3.X R3, PT, PT, R5, UR5, RZ, P0, !PT ;  /* 0x0000000505037c10 */ /* 0x000fe400087fe4ff */
[----:B------:R-:W-:Y:S02]  /*0d40*/  ISETP.GE.U32.AND P0, PT, R6, 0x8, PT ;  /* 0x000000080600780c */ /* 0x000fe40003f06070 */
[----:B--2---:R-:W-:-:S04]  /*0d50*/  IADD3 R4, P1, PT, R4, UR6, RZ ;  /* 0x0000000604047c10 */ /* 0x004fc8000ff3e0ff */
[----:B------:R-:W-:-:S07]  /*0d60*/  IADD3.X R5, PT, PT, R5, UR7, RZ, P1, !PT ;  /* 0x0000000705057c10 */ /* 0x000fce0008ffe4ff */
[----:B-1----:R-:W-:Y:S05]  /*0d70*/  @!P0 BRA `(.L_x_27) ;  /* 0x0000000400208947 */ /* 0x002fea0003800000 */
[----:B------:R-:W-:Y:S01]  /*0d80*/  LOP3.LUT R7, R6, 0x7ffffff8, RZ, 0xc0, !PT ;  /* 0x7ffffff806077812 */ /* 0x000fe200078ec0ff */
[----:B------:R-:W-:Y:S01]  /*0d90*/  IMAD.MOV.U32 R6, RZ, RZ, RZ ;  /* 0x000000ffff067224 */ /* 0x000fe200078e00ff */
[----:B------:R-:W0:Y:S06]  /*0da0*/  LDCU UR4, c[0x0][0x388] ;  /* 0x00007100ff0477ac */ /* 0x000e2c0008000800 */
.L_x_30:
[----:B-1----:R-:W-:-:S04]  /*0db0*/  LEA R13, R6, R0, 0x7 ;  /* 0x00000000060d7211 */ /* 0x002fc800078e38ff */
[----:B------:R-:W-:-:S13]  /*0dc0*/  ISETP.GE.AND P0, PT, R13, UR12, PT ;  /* 0x0000000c0d007c0c */ /* 0x000fda000bf06270 */
[C---:B------:R-:W-:Y:S01]  /*0dd0*/  @!P0 IMAD.WIDE.U32 R14, R13.reuse, 0x4, R2 ;  /* 0x000000040d0e8825 */ /* 0x040fe200078e0002 */
[----:B------:R-:W1:Y:S03]  /*0de0*/  @!P0 LDC R21, c[0x0][0x388] ;  /* 0x0000e200ff158b82 */ /* 0x000e660000000800 */
[C---:B------:R-:W-:Y:S02]  /*0df0*/  @!P0 IMAD.WIDE.U32 R18, R13.reuse, 0x4, R4 ;  /* 0x000000040d128825 */ /* 0x040fe400078e0004 */
[----:B------:R-:W1:Y:S04]  /*0e00*/  @!P0 LDG.E R14, desc[UR20][R14.64] ;  /* 0x000000140e0e8981 */ /* 0x000e68000c1e1900 */
[----:B------:R2:W1:Y:S01]  /*0e10*/  @!P0 LDG.E R19, desc[UR20][R18.64] ;  /* 0x0000001412138981 */ /* 0x000462000c1e1900 */
[----:B------:R-:W-:-:S02]  /*0e20*/  IADD3 R23, PT, PT, R13, 0x80, RZ ;  /* 0x000000800d177810 */ /* 0x000fc40007ffe0ff */
[----:B------:R-:W-:Y:S02]  /*0e30*/  MOV R16, 0x4 ;  /* 0x0000000400107802 */ /* 0x000fe40000000f00 */
[C---:B------:R-:W-:Y:S01]  /*0e40*/  ISETP.GE.AND P1, PT, R23.reuse, UR12, PT ;  /* 0x0000000c17007c0c */ /* 0x040fe2000bf26270 */
[----:B------:R-:W-:-:S04]  /*0e50*/  IMAD.WIDE R8, R23, 0x4, R2 ;  /* 0x0000000417087825 */ /* 0x000fc800078e0202 */
[----:B------:R-:W-:-:S04]  /*0e60*/  @!P0 IMAD.WIDE.U32 R16, R13, R16, UR16 ;  /* 0x000000100d108e25 */ /* 0x000fc8000f8e0010 */
[----:B------:R-:W-:-:S04]  /*0e70*/  IMAD.WIDE R10, R23, 0x4, R4 ;  /* 0x00000004170a7825 */ /* 0x000fc800078e0204 */
[----:B--2---:R-:W2:Y:S01]  /*0e80*/  @!P1 LDC R18, c[0x0][0x388] ;  /* 0x0000e200ff129b82 */ /* 0x004ea20000000800 */
[----:B-1----:R-:W-:-:S05]  /*0e90*/  @!P0 FFMA R21, R14, R21, R19 ;  /* 0x000000150e158223 */ /* 0x002fca0000000013 */
[----:B------:R1:W-:Y:S04]  /*0ea0*/  @!P0 STG.E desc[UR20][R16.64], R21 ;  /* 0x0000001510008986 */ /* 0x0003e8000c101914 */
[----:B------:R-:W2:Y:S04]  /*0eb0*/  @!P1 LDG.E R12, desc[UR20][R8.64] ;  /* 0x00000014080c9981 */ /* 0x000ea8000c1e1900 */
[----:B------:R-:W2:Y:S01]  /*0ec0*/  @!P1 LDG.E R19, desc[UR20][R10.64] ;  /* 0x000000140a139981 */ /* 0x000ea2000c1e1900 */
[----:B------:R-:W-:-:S05]  /*0ed0*/  VIADD R14, R13, 0x100 ;  /* 0x000001000d0e7836 */ /* 0x000fca0000000000 */
[----:B------:R-:W-:Y:S01]  /*0ee0*/  ISETP.GE.AND P0, PT, R14, UR12, PT ;  /* 0x0000000c0e007c0c */ /* 0x000fe2000bf06270 */
[----:B------:R-:W-:-:S05]  /*0ef0*/  HFMA2 R14, -RZ, RZ, 0, 2.384185791015625e-07 ;  /* 0x00000004ff0e7431 */ /* 0x000fca00000001ff */
[----:B------:R-:W-:-:S04]  /*0f00*/  IMAD.WIDE R14, R23, R14, UR16 ;  /* 0x00000010170e7e25 */ /* 0x000fc8000f8e020e */
[----:B--2---:R-:W-:-:S03]  /*0f10*/  @!P1 FFMA R19, R12, R18, R19 ;  /* 0x000000120c139223 */ /* 0x004fc60000000013 */
[----:B------:R-:W2:Y:S02]  /*0f20*/  @!P0 LDC R18, c[0x0][0x388] ;  /* 0x0000e200ff128b82 */ /* 0x000ea40000000800 */
[----:B------:R3:W-:Y:S04]  /*0f30*/  @!P1 STG.E desc[UR20][R14.64], R19 ;  /* 0x000000130e009986 */ /* 0x0007e8000c101914 */
[----:B------:R-:W2:Y:S04]  /*0f40*/  @!P0 LDG.E R12, desc[UR20][R8.64+0x200] ;  /* 0x00020014080c8981 */ /* 0x000ea8000c1e1900 */
[----:B-1----:R-:W2:Y:S01]  /*0f50*/  @!P0 LDG.E R17, desc[UR20][R10.64+0x200] ;  /* 0x000200140a118981 */ /* 0x002ea2000c1e1900 */
[----:B------:R-:W-:-:S04]  /*0f60*/  IADD3 R16, PT, PT, R13, 0x180, RZ ;  /* 0x000001800d107810 */ /* 0x000fc80007ffe0ff */
[----:B------:R-:W-:Y:S01]  /*0f70*/  ISETP.GE.AND P1, PT, R16, UR12, PT ;  /* 0x0000000c10007c0c */ /* 0x000fe2000bf26270 */
[----:B--2---:R-:W-:-:S12]  /*0f80*/  @!P0 FFMA R17, R12, R18, R17 ;  /* 0x000000120c118223 */ /* 0x004fd80000000011 */
[----:B------:R-:W1:Y:S01]  /*0f90*/  @!P1 LDC R18, c[0x0][0x388] ;  /* 0x0000e200ff129b82 */ /* 0x000e620000000800 */
[----:B------:R2:W-:Y:S04]  /*0fa0*/  @!P0 STG.E desc[UR20][R14.64+0x200], R17 ;  /* 0x000200110e008986 */ /* 0x0005e8000c101914 */
[----:B------:R-:W1:Y:S04]  /*0fb0*/  @!P1 LDG.E R12, desc[UR20][R8.64+0x400] ;  /* 0x00040014080c9981 */ /* 0x000e68000c1e1900 */
[----:B------:R-:W1:Y:S01]  /*0fc0*/  @!P1 LDG.E R21, desc[UR20][R10.64+0x400] ;  /* 0x000400140a159981 */ /* 0x000e62000c1e1900 */
[----:B------:R-:W-:-:S04]  /*0fd0*/  IADD3 R16, PT, PT, R13, 0x200, RZ ;  /* 0x000002000d107810 */ /* 0x000fc80007ffe0ff */
[----:B------:R-:W-:Y:S01]  /*0fe0*/  ISETP.GE.AND P0, PT, R16, UR12, PT ;  /* 0x0000000c10007c0c */ /* 0x000fe2000bf06270 */
[----:B------:R-:W-:Y:S02]  /*0ff0*/  VIADD R16, R13, 0x280 ;  /* 0x000002800d107836 */ /* 0x000fe40000000000 */
[----:B-1----:R-:W-:-:S10]  /*1000*/  @!P1 FFMA R21, R12, R18, R21 ;  /* 0x000000120c159223 */ /* 0x002fd40000000015 */
[----:B------:R-:W1:Y:S01]  /*1010*/  @!P0 LDC R18, c[0x0][0x388] ;  /* 0x0000e200ff128b82 */ /* 0x000e620000000800 */
[----:B------:R4:W-:Y:S04]  /*1020*/  @!P1 STG.E desc[UR20][R14.64+0x400], R21 ;  /* 0x000400150e009986 */ /* 0x0009e8000c101914 */
[----:B------:R-:W1:Y:S04]  /*1030*/  @!P0 LDG.E R12, desc[UR20][R8.64+0x600] ;  /* 0x00060014080c8981 */ /* 0x000e68000c1e1900 */
[----:B---3--:R-:W1:Y:S01]  /*1040*/  @!P0 LDG.E R19, desc[UR20][R10.64+0x600] ;  /* 0x000600140a138981 */ /* 0x008e62000c1e1900 */
[----:B------:R-:W-:-:S02]  /*1050*/  ISETP.GE.AND P1, PT, R16, UR12, PT ;  /* 0x0000000c10007c0c */ /* 0x000fc4000bf26270 */
[----:B------:R-:W-:Y:S01]  /*1060*/  IADD3 R16, PT, PT, R13, 0x300, RZ ;  /* 0x000003000d107810 */ /* 0x000fe20007ffe0ff */
[----:B-1----:R-:W-:-:S10]  /*1070*/  @!P0 FFMA R19, R12, R18, R19 ;  /* 0x000000120c138223 */ /* 0x002fd40000000013 */
[----:B------:R-:W1:Y:S01]  /*1080*/  @!P1 LDC R18, c[0x0][0x388] ;  /* 0x0000e200ff129b82 */ /* 0x000e620000000800 */
[----:B------:R3:W-:Y:S04]  /*1090*/  @!P0 STG.E desc[UR20][R14.64+0x600], R19 ;  /* 0x000600130e008986 */ /* 0x0007e8000c101914 */
[----:B------:R-:W1:Y:S04]  /*10a0*/  @!P1 LDG.E R12, desc[UR20][R8.64+0x800] ;  /* 0x00080014080c9981 */ /* 0x000e68000c1e1900 */
[----:B--2---:R-:W1:Y:S01]  /*10b0*/  @!P1 LDG.E R17, desc[UR20][R10.64+0x800] ;  /* 0x000800140a119981 */ /* 0x004e62000c1e1900 */
[----:B------:R-:W-:-:S13]  /*10c0*/  ISETP.GE.AND P0, PT, R16, UR12, PT ;  /* 0x0000000c10007c0c */ /* 0x000fda000bf06270 */
[----:B------:R-:W2:Y:S01]  /*10d0*/  @!P0 LDC R16, c[0x0][0x388] ;  /* 0x0000e200ff108b82 */ /* 0x000ea20000000800 */
[----:B-1----:R-:W-:-:S05]  /*10e0*/  @!P1 FFMA R17, R12, R18, R17 ;  /* 0x000000120c119223 */ /* 0x002fca0000000011 */
[----:B------:R3:W-:Y:S04]  /*10f0*/  @!P1 STG.E desc[UR20][R14.64+0x800], R17 ;  /* 0x000800110e009986 */ /* 0x0007e8000c101914 */
[----:B------:R-:W2:Y:S04]  /*1100*/  @!P0 LDG.E R12, desc[UR20][R8.64+0xa00] ;  /* 0x000a0014080c8981 */ /* 0x000ea8000c1e1900 */
[----:B----4-:R-:W2:Y:S01]  /*1110*/  @!P0 LDG.E R21, desc[UR20][R10.64+0xa00] ;  /* 0x000a00140a158981 */ /* 0x010ea2000c1e1900 */
[----:B------:R-:W-:Y:S01]  /*1120*/  IADD3 R13, PT, PT, R13, 0x380, RZ ;  /* 0x000003800d0d7810 */ /* 0x000fe20007ffe0ff */
[----:B------:R-:W-:Y:S01]  /*1130*/  BSSY.RECONVERGENT B0, `(.L_x_28) ;  /* 0x000000b000007945 */ /* 0x000fe20003800200 */
[----:B------:R-:W-:-:S04]  /*1140*/  IADD3 R6, PT, PT, R6, 0x8, RZ ;  /* 0x0000000806067810 */ /* 0x000fc80007ffe0ff */
[----:B------:R-:W-:Y:S01]  /*1150*/  ISETP.NE.AND P1, PT, R6, R7, PT ;  /* 0x000000070600720c */ /* 0x000fe20003f25270 */
[----:B--2---:R-:W-:-:S05]  /*1160*/  @!P0 FFMA R21, R12, R16, R21 ;  /* 0x000000100c158223 */ /* 0x004fca0000000015 */
[----:B------:R3:W-:Y:S01]  /*1170*/  @!P0 STG.E desc[UR20][R14.64+0xa00], R21 ;  /* 0x000a00150e008986 */ /* 0x0007e2000c101914 */
[----:B------:R-:W-:-:S13]  /*1180*/  ISETP.GE.AND P0, PT, R13, UR12, PT ;  /* 0x0000000c0d007c0c */ /* 0x000fda000bf06270 */
[----:B---3--:R-:W-:Y:S05]  /*1190*/  @P0 BRA `(.L_x_29) ;  /* 0x0000000000100947 */ /* 0x008fea0003800000 */
[----:B------:R-:W0:Y:S04]  /*11a0*/  LDG.E R8, desc[UR20][R8.64+0xc00] ;  /* 0x000c001408087981 */ /* 0x000e28000c1e1900 */
[----:B------:R-:W0:Y:S02]  /*11b0*/  LDG.E R11, desc[UR20][R10.64+0xc00] ;  /* 0x000c00140a0b7981 */ /* 0x000e24000c1e1900 */
[----:B0-----:R-:W-:-:S05]  /*11c0*/  FFMA R13, R8, UR4, R11 ;  /* 0x00000004080d7c23 */ /* 0x001fca000800000b */
[----:B------:R1:W-:Y:S02]  /*11d0*/  STG.E desc[UR20][R14.64+0xc00], R13 ;  /* 0x000c000d0e007986 */ /* 0x0003e4000c101914 */
.L_x_29:
[----:B0-----:R-:W-:Y:S05]  /*11e0*/  BSYNC.RECONVERGENT B0 ;  /* 0x0000000000007941 */ /* 0x001fea0003800200 */
.L_x_28:
[----:B------:R-:W-:Y:S05]  /*11f0*/  @P1 BRA `(.L_x_30) ;  /* 0xfffffff800ec1947 */ /* 0x000fea000383ffff */
.L_x_27:
[----:B------:R-:W-:-:S13]  /*1200*/  ISETP.NE.AND P0, PT, R20, RZ, PT ;  /* 0x000000ff1400720c */ /* 0x000fda0003f05270 */
[----:B------:R-:W-:Y:S05]  /*1210*/  @!P0 EXIT ;  /* 0x000000000000894d */ /* 0x000fea0003800000 */
[----:B------:R-:W0:Y:S01]  /*1220*/  LDC R6, c[0x0][0x384] ;  /* 0x0000e100ff067b82 */ /* 0x000e220000000800 */
[----:B------:R-:W-:Y:S02]  /*1230*/  ISETP.GE.U32.AND P1, PT, R20, 0x4, PT ;  /* 0x000000041400780c */ /* 0x000fe40003f26070 */
[----:B0-----:R-:W-:-:S04]  /*1240*/  LOP3.LUT R22, R6, 0x3, RZ, 0xc0, !PT ;  /* 0x0000000306167812 */ /* 0x001fc800078ec0ff */
[----:B------:R-:W-:-:S07]  /*1250*/  ISETP.NE.AND P0, PT, R22, RZ, PT ;  /* 0x000000ff1600720c */ /* 0x000fce0003f05270 */
[----:B------:R-:W-:Y:S06]  /*1260*/  @!P1 BRA `(.L_x_31) ;  /* 0x0000000000b49947 */ /* 0x000fec0003800000 */
[----:B------:R-:W-:-:S05]  /*1270*/  IMAD R9, R7, 0x80, R0 ;  /* 0x0000008007097824 */ /* 0x000fca00078e0200 */
[----:B------:R-:W-:-:S13]  /*1280*/  ISETP.GE.AND P1, PT, R9, UR12, PT ;  /* 0x0000000c09007c0c */ /* 0x000fda000bf26270 */
[C---:B-1----:R-:W-:Y:S01]  /*1290*/  @!P1 IMAD.WIDE R12, R9.reuse, 0x4, R2 ;  /* 0x00000004090c9825 */ /* 0x042fe200078e0202 */
[----:B------:R-:W0:Y:S03]  /*12a0*/  @!P1 LDC R23, c[0x0][0x388] ;  /* 0x0000e200ff179b82 */ /* 0x000e260000000800 */
[C---:B------:R-:W-:Y:S02]  /*12b0*/  @!P1 IMAD.WIDE R14, R9.reuse, 0x4, R4 ;  /* 0x00000004090e9825 */ /* 0x040fe400078e0204 */
[----:B------:R-:W0:Y:S04]  /*12c0*/  @!P1 LDG.E R12, desc[UR20][R12.64] ;  /* 0x000000140c0c9981 */ /* 0x000e28000c1e1900 */
[----:B------:R-:W0:Y:S01]  /*12d0*/  @!P1 LDG.E R15, desc[UR20][R14.64] ;  /* 0x000000140e0f9981 */ /* 0x000e22000c1e1900 */
[----:B------:R-:W-:-:S02]  /*12e0*/  IADD3 R21, PT, PT, R9, 0x80, RZ ;  /* 0x0000008009157810 */ /* 0x000fc40007ffe0ff */
[----:B------:R-:W-:Y:S02]  /*12f0*/  MOV R10, 0x4 ;  /* 0x00000004000a7802 */ /* 0x000fe40000000f00 */
[----:B------:R-:W-:-:S03]  /*1300*/  ISETP.GE.AND P2, PT, R21, UR12, PT ;  /* 0x0000000c15007c0c */ /* 0x000fc6000bf46270 */
[----:B------:R-:W-:-:S10]  /*1310*/  @!P1 IMAD.WIDE R10, R9, R10, UR16 ;  /* 0x00000010090a9e25 */ /* 0x000fd4000f8e020a */
[C---:B------:R-:W-:Y:S01]  /*1320*/  @!P2 IMAD.WIDE R16, R21.reuse, 0x4, R2 ;  /* 0x000000041510a825 */ /* 0x040fe200078e0202 */
[----:B------:R-:W1:Y:S03]  /*1330*/  @!P2 LDC R25, c[0x0][0x388] ;  /* 0x0000e200ff19ab82 */ /* 0x000e660000000800 */
[----:B------:R-:W-:-:S04]  /*1340*/  @!P2 IMAD.WIDE R18, R21, 0x4, R4 ;  /* 0x000000041512a825 */ /* 0x000fc800078e0204 */
[----:B0-----:R-:W-:-:S05]  /*1350*/  @!P1 FFMA R23, R12, R23, R15 ;  /* 0x000000170c179223 */ /* 0x001fca000000000f */
[----:B------:R0:W-:Y:S04]  /*1360*/  @!P1 STG.E desc[UR20][R10.64], R23 ;  /* 0x000000170a009986 */ /* 0x0001e8000c101914 */
[----:B------:R-:W1:Y:S04]  /*1370*/  @!P2 LDG.E R16, desc[UR20][R16.64] ;  /* 0x000000141010a981 */ /* 0x000e68000c1e1900 */
[----:B------:R-:W1:Y:S01]  /*1380*/  @!P2 LDG.E R19, desc[UR20][R18.64] ;  /* 0x000000141213a981 */ /* 0x000e62000c1e1900 */
[----:B------:R-:W-:Y:S01]  /*1390*/  IADD3 R27, PT, PT, R9, 0x100, RZ ;  /* 0x00000100091b7810 */ /* 0x000fe20007ffe0ff */
[----:B------:R-:W-:-:S03]  /*13a0*/  IMAD.MOV.U32 R12, RZ, RZ, 0x4 ;  /* 0x00000004ff0c7424 */ /* 0x000fc600078e00ff */
[----:B------:R-:W-:Y:S01]  /*13b0*/  ISETP.GE.AND P1, PT, R27, UR12, PT ;  /* 0x0000000c1b007c0c */ /* 0x000fe2000bf26270 */
[----:B------:R-:W-:-:S12]  /*13c0*/  @!P2 IMAD.WIDE R12, R21, R12, UR16 ;  /* 0x00000010150cae25 */ /* 0x000fd8000f8e020c */
[----:B------:R-:W-:-:S04]  /*13d0*/  @!P1 IMAD.WIDE R14, R27, 0x4, R2 ;  /* 0x000000041b0e9825 */ /* 0x000fc800078e0202 */
[----:B------:R-:W-:-:S04]  /*13e0*/  @!P1 IMAD.WIDE R20, R27, 0x4, R4 ;  /* 0x000000041b149825 */ /* 0x000fc800078e0204 */
[----:B-1----:R-:W-:Y:S02]  /*13f0*/  @!P2 FFMA R25, R16, R25, R19 ;  /* 0x000000191019a223 */ /* 0x002fe40000000013 */
[----:B------:R-:W1:Y:S03]  /*1400*/  @!P1 LDC R19, c[0x0][0x388] ;  /* 0x0000e200ff139b82 */ /* 0x000e660000000800 */
[----:B------:R2:W-:Y:S04]  /*1410*/  @!P2 STG.E desc[UR20][R12.64], R25 ;  /* 0x000000190c00a986 */ /* 0x0005e8000c101914 */
[----:B------:R3:W1:Y:S04]  /*1420*/  @!P1 LDG.E R14, desc[UR20][R14.64] ;  /* 0x000000140e0e9981 */ /* 0x000668000c1e1900 */
[----:B------:R-:W1:Y:S01]  /*1430*/  @!P1 LDG.E R21, desc[UR20][R20.64] ;  /* 0x0000001414159981 */ /* 0x000e62000c1e1900 */
[----:B0-----:R-:W-:Y:S01]  /*1440*/  IADD3 R23, PT, PT, R9, 0x180, RZ ;  /* 0x0000018009177810 */ /* 0x001fe20007ffe0ff */
[----:B------:R-:W-:-:S03]  /*1450*/  HFMA2 R8, -RZ, RZ, 0, 2.384185791015625e-07 ;  /* 0x00000004ff087431 */ /* 0x000fc600000001ff */
[----:B------:R-:W-:Y:S02]  /*1460*/  ISETP.GE.AND P2, PT, R23, UR12, PT ;  /* 0x0000000c17007c0c */ /* 0x000fe4000bf46270 */
[----:B------:R-:W-:-:S11]  /*1470*/  @!P1 IMAD.WIDE R8, R27, R8, UR16 ;  /* 0x000000101b089e25 */ /* 0x000fd6000f8e0208 */
[C---:B------:R-:W-:Y:S01]  /*1480*/  @!P2 IMAD.WIDE R10, R23.reuse, 0x4, R2 ;  /* 0x00000004170aa825 */ /* 0x040fe200078e0202 */
[----:B---3--:R-:W0:Y:S03]  /*1490*/  @!P2 LDC R15, c[0x0][0x388] ;  /* 0x0000e200ff0fab82 */ /* 0x008e260000000800 */
[----:B------:R-:W-:-:S04]  /*14a0*/  @!P2 IMAD.WIDE R16, R23, 0x4, R4 ;  /* 0x000000041710a825 */ /* 0x000fc800078e0204 */
[----:B-1----:R-:W-:-:S05]  /*14b0*/  @!P1 FFMA R19, R14, R19, R21 ;  /* 0x000000130e139223 */ /* 0x002fca0000000015 */
[----:B------:R3:W-:Y:S04]  /*14c0*/  @!P1 STG.E desc[UR20][R8.64], R19 ;  /* 0x0000001308009986 */ /* 0x0007e8000c101914 */
[----:B------:R-:W0:Y:S04]  /*14d0*/  @!P2 LDG.E R10, desc[UR20][R10.64] ;  /* 0x000000140a0aa981 */ /* 0x000e28000c1e1900 */
[----:B------:R-:W0:Y:S01]  /*14e0*/  @!P2 LDG.E R17, desc[UR20][R16.64] ;  /* 0x000000141011a981 */ /* 0x000e22000c1e1900 */
[----:B--2---:R-:W-:Y:S01]  /*14f0*/  MOV R12, 0x4 ;  /* 0x00000004000c7802 */ /* 0x004fe20000000f00 */
[----:B------:R-:W-:-:S04]  /*1500*/  VIADD R7, R7, 0x4 ;  /* 0x0000000407077836 */ /* 0x000fc80000000000 */
[----:B------:R-:W-:-:S04]  /*1510*/  @!P2 IMAD.WIDE R12, R23, R12, UR16 ;  /* 0x00000010170cae25 */ /* 0x000fc8000f8e020c */
[----:B0-----:R-:W-:-:S05]  /*1520*/  @!P2 FFMA R15, R10, R15, R17 ;  /* 0x0000000f0a0fa223 */ /* 0x001fca0000000011 */
[----:B------:R3:W-:Y:S02]  /*1530*/  @!P2 STG.E desc[UR20][R12.64], R15 ;  /* 0x0000000f0c00a986 */ /* 0x0007e4000c101914 */
.L_x_31:
[----:B------:R-:W-:Y:S05]  /*1540*/  @!P0 EXIT ;  /* 0x000000000000894d */ /* 0x000fea0003800000 */
[----:B------:R-:W-:Y:S02]  /*1550*/  ISETP.NE.AND P0, PT, R22, 0x1, PT ;  /* 0x000000011600780c */ /* 0x000fe40003f05270 */
[----:B------:R-:W-:-:S04]  /*1560*/  LOP3.LUT R6, R6, 0x1, RZ, 0xc0, !PT ;  /* 0x0000000106067812 */ /* 0x000fc800078ec0ff */
[----:B------:R-:W-:-:S07]  /*1570*/  ISETP.NE.U32.AND P2, PT, R6, 0x1, PT ;  /* 0x000000010600780c */ /* 0x000fce0003f45070 */
[----:B------:R-:W-:Y:S06]  /*1580*/  @!P0 BRA `(.L_x_32) ;  /* 0x00000000005c8947 */ /* 0x000fec0003800000 */
[----:B-1-3--:R-:W-:-:S04]  /*1590*/  LEA R13, R7, R0, 0x7 ;  /* 0x00000000070d7211 */ /* 0x00afc800078e38ff */
[----:B------:R-:W-:-:S13]  /*15a0*/  ISETP.GE.AND P0, PT, R13, UR12, PT ;  /* 0x0000000c0d007c0c */ /* 0x000fda000bf06270 */
[C---:B------:R-:W-:Y:S01]  /*15b0*/  @!P0 IMAD.WIDE R8, R13.reuse, 0x4, R2 ;  /* 0x000000040d088825 */ /* 0x040fe200078e0202 */
[----:B------:R-:W0:Y:S03]  /*15c0*/  @!P0 LDC R19, c[0x0][0x388] ;  /* 0x0000e200ff138b82 */ /* 0x000e260000000800 */
[C---:B------:R-:W-:Y:S02]  /*15d0*/  @!P0 IMAD.WIDE R10, R13.reuse, 0x4, R4 ;  /* 0x000000040d0a8825 */ /* 0x040fe400078e0204 */
[----:B------:R-:W0:Y:S04]  /*15e0*/  @!P0 LDG.E R8, desc[UR20][R8.64] ;  /* 0x0000001408088981 */ /* 0x000e28000c1e1900 */
[----:B------:R-:W0:Y:S01]  /*15f0*/  @!P0 LDG.E R11, desc[UR20][R10.64] ;  /* 0x000000140a0b8981 */ /* 0x000e22000c1e1900 */
[----:B------:R-:W-:Y:S01]  /*1600*/  IADD3 R21, PT, PT, R13, 0x80, RZ ;  /* 0x000000800d157810 */ /* 0x000fe20007ffe0ff */
[----:B------:R-:W-:-:S03]  /*1610*/  HFMA2 R12, -RZ, RZ, 0, 2.384185791015625e-07 ;  /* 0x00000004ff0c7431 */ /* 0x000fc600000001ff */
[----:B------:R-:W-:Y:S02]  /*1620*/  ISETP.GE.AND P1, PT, R21, UR12, PT ;  /* 0x0000000c15007c0c */ /* 0x000fe4000bf26270 */
[----:B------:R-:W-:-:S11]  /*1630*/  @!P0 IMAD.WIDE R12, R13, R12, UR16 ;  /* 0x000000100d0c8e25 */ /* 0x000fd6000f8e020c */
[----:B------:R-:W-:-:S04]  /*1640*/  @!P1 IMAD.WIDE R14, R21, 0x4, R2 ;  /* 0x00000004150e9825 */ /* 0x000fc800078e0202 */
[----:B------:R-:W-:-:S04]  /*1650*/  @!P1 IMAD.WIDE R16, R21, 0x4, R4 ;  /* 0x0000000415109825 */ /* 0x000fc800078e0204 */
[----:B0-----:R-:W-:Y:S02]  /*1660*/  @!P0 FFMA R19, R8, R19, R11 ;  /* 0x0000001308138223 */ /* 0x001fe4000000000b */
[----:B------:R-:W0:Y:S03]  /*1670*/  @!P1 LDC R11, c[0x0][0x388] ;  /* 0x0000e200ff0b9b82 */ /* 0x000e260000000800 */
[----:B------:R2:W-:Y:S04]  /*1680*/  @!P0 STG.E desc[UR20][R12.64], R19 ;  /* 0x000000130c008986 */ /* 0x0005e8000c101914 */
[----:B------:R-:W0:Y:S04]  /*1690*/  @!P1 LDG.E R14, desc[UR20][R14.64] ;  /* 0x000000140e0e9981 */ /* 0x000e28000c1e1900 */
[----:B------:R-:W0:Y:S01]  /*16a0*/  @!P1 LDG.E R17, desc[UR20][R16.64] ;  /* 0x0000001410119981 */ /* 0x000e22000c1e1900 */
[----:B------:R-:W-:Y:S01]  /*16b0*/  IMAD.MOV.U32 R8, RZ, RZ, 0x4 ;  /* 0x00000004ff087424 */ /* 0x000fe200078e00ff */
[----:B------:R-:W-:-:S03]  /*16c0*/  IADD3 R7, PT, PT, R7, 0x2, RZ ;  /* 0x0000000207077810 */ /* 0x000fc60007ffe0ff */
[----:B------:R-:W-:-:S04]  /*16d0*/  @!P1 IMAD.WIDE R8, R21, R8, UR16 ;  /* 0x0000001015089e25 */ /* 0x000fc8000f8e0208 */
[----:B0-----:R-:W-:-:S05]  /*16e0*/  @!P1 FFMA R11, R14, R11, R17 ;  /* 0x0000000b0e0b9223 */ /* 0x001fca0000000011 */
[----:B------:R2:W-:Y:S02]  /*16f0*/  @!P1 STG.E desc[UR20][R8.64], R11 ;  /* 0x0000000b08009986 */ /* 0x0005e4000c101914 */
.L_x_32:
[----:B------:R-:W-:Y:S05]  /*1700*/  @P2 EXIT ;  /* 0x000000000000294d */ /* 0x000fea0003800000 */
[----:B------:R-:W-:-:S04]  /*1710*/  LEA R7, R7, R0, 0x7 ;  /* 0x0000000007077211 */ /* 0x000fc800078e38ff */
[----:B------:R-:W-:-:S13]  /*1720*/  ISETP.GE.AND P0, PT, R7, UR12, PT ;  /* 0x0000000c07007c0c */ /* 0x000fda000bf06270 */
[----:B------:R-:W-:Y:S05]  /*1730*/  @P0 EXIT ;  /* 0x000000000000094d */ /* 0x000fea0003800000 */
[C---:B------:R-:W-:Y:S01]  /*1740*/  IMAD.WIDE R2, R7.reuse, 0x4, R2 ;  /* 0x0000000407027825 */ /* 0x040fe200078e0202 */
[----:B------:R-:W2:Y:S03]  /*1750*/  LDCU UR4, c[0x0][0x388] ;  /* 0x00007100ff0477ac */ /* 0x000ea60008000800 */
[----:B------:R-:W-:Y:S02]  /*1760*/  IMAD.WIDE R4, R7, 0x4, R4 ;  /* 0x0000000407047825 */ /* 0x000fe400078e0204 */
[----:B------:R-:W2:Y:S04]  /*1770*/  LDG.E R2, desc[UR20][R2.64] ;  /* 0x0000001402027981 */ /* 0x000ea8000c1e1900 */
[----:B------:R-:W2:Y:S01]  /*1780*/  LDG.E R5, desc[UR20][R4.64] ;  /* 0x0000001404057981 */ /* 0x000ea2000c1e1900 */
[----:B------:R-:W-:-:S05]  /*1790*/  MOV R6, 0x4 ;  /* 0x0000000400067802 */ /* 0x000fca0000000f00 */
[----:B------:R-:W-:-:S04]  /*17a0*/  IMAD.WIDE R6, R7, R6, UR16 ;  /* 0x0000001007067e25 */ /* 0x000fc8000f8e0206 */
[----:B--23--:R-:W-:-:S05]  /*17b0*/  FFMA R9, R2, UR4, R5 ;  /* 0x0000000402097c23 */ /* 0x00cfca0008000005 */
[----:B------:R-:W-:Y:S01]  /*17c0*/  STG.E desc[UR20][R6.64], R9 ;  /* 0x0000000906007986 */ /* 0x000fe2000c101914 */
[----:B------:R-:W-:Y:S05]  /*17d0*/  EXIT ;  /* 0x000000000000794d */ /* 0x000fea0003800000 */
.L_x_33:
        /* <DEDUP_REMOVED lines=10> */
.L_x_36:


//--------------------- .text._ZN3cub18CUB_300001_SM_10006detail11EmptyKernelIvEEvv --------------------------
	.section	.text._ZN3cub18CUB_300001_SM_10006detail11EmptyKernelIvEEvv,"ax",@progbits
	.align	128
        .global         _ZN3cub18CUB_300001_SM_10006detail11EmptyKernelIvEEvv
        .type           _ZN3cub18CUB_300001_SM_10006detail11EmptyKernelIvEEvv,@function
        .size           _ZN3cub18CUB_300001_SM_10006detail11EmptyKernelIvEEvv,(.L_x_37 - _ZN3cub18CUB_300001_SM_10006detail11EmptyKernelIvEEvv)
        .other          _ZN3cub18CUB_300001_SM_10006detail11EmptyKernelIvEEvv,@"STO_CUDA_ENTRY STV_DEFAULT"
_ZN3cub18CUB_300001_SM_10006detail11EmptyKernelIvEEvv:
.text._ZN3cub18CUB_300001_SM_10006detail11EmptyKernelIvEEvv:
[----:B------:R-:W-:Y:S01]  /*0000*/  LDC R1, c[0x0][0x37c] ;  /* 0x0000df00ff017b82 */ /* 0x000fe20000000800 */
[----:B------:R-:W-:Y:S05]  /*0010*/  EXIT ;  /* 0x000000000000794d */ /* 0x000fea0003800000 */
.L_x_34:
        /* <DEDUP_REMOVED lines=14> */
.L_x_37:


//--------------------- .nv.shared.reserved.0     --------------------------
	.section	.nv.shared.reserved.0,"aw",@nobits
	.weak		__nv_reservedSMEM_offset_0_alias
	.size		__nv_reservedSMEM_offset_0_alias, 0, 64
	.other		__nv_reservedSMEM_offset_0_alias,@"STO_CUDA_RESERVED_SHARED STV_DEFAULT"
__nv_reservedSMEM_offset_0_alias:
	.zero		0
	.zero		64


//--------------------- .nv.global                --------------------------
	.section	.nv.global,"aw",@nobits
.nv.global:
	.type		_ZN34_INTERNAL_bc935271_4_k_cu_1bfc1b366thrust24THRUST_300001_SM_1000_NS3seqE,@object
	.size		_ZN34_INTERNAL_bc935271_4_k_cu_1bfc1b366thrust24THRUST_300001_SM_1000_NS3seqE,(_ZN34_INTERNAL_bc935271_4_k_cu_1bfc1b364cuda3std3__48in_placeE - _ZN34_INTERNAL_bc935271_4_k_cu_1bfc1b366thrust24THRUST_300001_SM_1000_NS3seqE)
_ZN34_INTERNAL_bc935271_4_k_cu_1bfc1b366thrust24THRUST_300001_SM_1000_NS3seqE:
	.zero		1
	.type		_ZN34_INTERNAL_bc935271_4_k_cu_1bfc1b364cuda3std3__48in_placeE,@object
	.size		_ZN34_INTERNAL_bc935271_4_k_cu_1bfc1b364cuda3std3__48in_placeE,(_ZN34_INTERNAL_bc935271_4_k_cu_1bfc1b364cuda3std6ranges3__45__cpo4sizeE - _ZN34_INTERNAL_bc935271_4_k_cu_1bfc1b364cuda3std3__48in_placeE)
_ZN34_INTERNAL_bc935271_4_k_cu_1bfc1b364cuda3std3__48in_placeE:
	.zero		1
	.type		_ZN34_INTERNAL_bc935271_4_k_cu_1bfc1b364cuda3std6ranges3__45__cpo4sizeE,@object
	.size		_ZN34_INTERNAL_bc935271_4_k_cu_1bfc1b364cuda3std6ranges3__45__cpo4sizeE,(_ZN34_INTERNAL_bc935271_4_k_cu_1bfc1b366thrust24THRUST_300001_SM_1000_NS12placeholders2_3E - _ZN34_INTERNAL_bc935271_4_k_cu_1bfc1b364cuda3std6ranges3__45__cpo4sizeE)
_ZN34_INTERNAL_bc935271_4_k_cu_1bfc1b364cuda3std6ranges3__45__cpo4sizeE:
	.zero		1
	.type		_ZN34_INTERNAL_bc935271_4_k_cu_1bfc1b366thrust24THRUST_300001_SM_1000_NS12placeholders2_3E,@object
	.size		_ZN34_INTERNAL_bc935271_4_k_cu_1bfc1b366thrust24THRUST_300001_SM_1000_NS12placeholders2_3E,(_ZN34_INTERNAL_bc935271_4_k_cu_1bfc1b364cuda3std3__45__cpo6cbeginE - _ZN34_INTERNAL_bc935271_4_k_cu_1bfc1b366thrust24THRUST_300001_SM_1000_NS12placeholders2_3E)
_ZN34_INTERNAL_bc935271_4_k_cu_1bfc1b366thrust24THRUST_300001_SM_1000_NS12placeholders2_3E:
	.zero		1
	.type		_ZN34_INTERNAL_bc935271_4_k_cu_1bfc1b364cuda3std3__45__cpo6cbeginE,@object
	.size		_ZN34_INTERNAL_bc935271_4_k_cu_1bfc1b364cuda3std3__45__cpo6cbeginE,(_ZN34_INTERNAL_bc935271_4_k_cu_1bfc1b364cuda3std6ranges3__45__cpo6cbeginE - _ZN34_INTERNAL_bc935271_4_k_cu_1bfc1b364cuda3std3__45__cpo6cbeginE)
_ZN34_INTERNAL_bc935271_4_k_cu_1bfc1b364cuda3std3__45__cpo6cbeginE:
	.zero		1
	.type		_ZN34_INTERNAL_bc935271_4_k_cu_1bfc1b364cuda3std6ranges3__45__cpo6cbeginE,@object
	.size		_ZN34_INTERNAL_bc935271_4_k_cu_1bfc1b364cuda3std6ranges3__45__cpo6cbeginE,(_ZN34_INTERNAL_bc935271_4_k_cu_1bfc1b366thrust24THRUST_300001_SM_1000_NS12placeholders2_7E - _ZN34_INTERNAL_bc935271_4_k_cu_1bfc1b364cuda3std6ranges3__45__cpo6cbeginE)
_ZN34_INTERNAL_bc935271_4_k_cu_1bfc1b364cuda3std6ranges3__45__cpo6cbeginE:
	.zero		1
	.type		_ZN34_INTERNAL_bc935271_4_k_cu_1bfc1b366thrust24THRUST_300001_SM_1000_NS12placeholders2_7E,@object
	.size		_ZN34_INTERNAL_bc935271_4_k_cu_1bfc1b366thrust24THRUST_300001_SM_1000_NS12placeholders2_7E,(_ZN34_INTERNAL_bc935271_4_k_cu_1bfc1b364cuda3std3__45__cpo7crbeginE - _ZN34_INTERNAL_bc935271_4_k_cu_1bfc1b366thrust24THRUST_300001_SM_1000_NS12placeholders2_7E)
_ZN34_INTERNAL_bc935271_4_k_cu_1bfc1b366thrust24THRUST_300001_SM_1000_NS12placeholders2_7E:
	.zero		1
	.type		_ZN34_INTERNAL_bc935271_4_k_cu_1bfc1b364cuda3std3__45__cpo7crbeginE,@object
	.size		_ZN34_INTERNAL_bc935271_4_k_cu_1bfc1b364cuda3std3__45__cpo7crbeginE,(_ZN34_INTERNAL_bc935271_4_k_cu_1bfc1b364cuda3std6ranges3__45__cpo4nextE - _ZN34_INTERNAL_bc935271_4_k_cu_1bfc1b364cuda3std3__45__cpo7crbeginE)
_ZN34_INTERNAL_bc935271_4_k_cu_1bfc1b364cuda3std3__45__cpo7crbeginE:
	.zero		1
	.type		_ZN34_INTERNAL_bc935271_4_k_cu_1bfc1b364cuda3std6ranges3__45__cpo4nextE,@object
	.size		_ZN34_INTERNAL_bc935271_4_k_cu_1bfc1b364cuda3std6ranges3__45__cpo4nextE,(_ZN34_INTERNAL_bc935271_4_k_cu_1bfc1b364cuda3std6ranges3__45__cpo4swapE - _ZN34_INTERNAL_bc935271_4_k_cu_1bfc1b364cuda3std6ranges3__45__cpo4nextE)
_ZN34_INTERNAL_bc935271_4_k_cu_1bfc1b364cuda3std6ranges3__45__cpo4nextE:
	.zero		1
	.type		_ZN34_INTERNAL_bc935271_4_k_cu_1bfc1b364cuda3std6ranges3__45__cpo4swapE,@object
	.size		_ZN34_INTERNAL_bc935271_4_k_cu_1bfc1b364cuda3std6ranges3__45__cpo4swapE,(_ZN34_INTERNAL_bc935271_4_k_cu_1bfc1b366thrust24THRUST_300001_SM_1000_NS8cuda_cub10par_nosyncE - _ZN34_INTERNAL_bc935271_4_k_cu_1bfc1b364cuda3std6ranges3__45__cpo4swapE)
_ZN34_INTERNAL_bc935271_4_k_cu_1bfc1b364cuda3std6ranges3__45__cpo4swapE:
	.zero		1
	.type		_ZN34_INTERNAL_bc935271_4_k_cu_1bfc1b366thrust24THRUST_300001_SM_1000_NS8cuda_cub10par_nosyncE,@object
	.size		_ZN34_INTERNAL_bc935271_4_k_cu_1bfc1b366thrust24THRUST_300001_SM_1000_NS8cuda_cub10par_nosyncE,(_ZN34_INTERNAL_bc935271_4_k_cu_1bfc1b366thrust24THRUST_300001_SM_1000_NS12placeholders2_9E - _ZN34_INTERNAL_bc935271_4_k_cu_1bfc1b366thrust24THRUST_300001_SM_1000_NS8cuda_cub10par_nosyncE)
_ZN34_INTERNAL_bc935271_4_k_cu_1bfc1b366thrust24THRUST_300001_SM_1000_NS8cuda_cub10par_nosyncE:
	.zero		1
	.type		_ZN34_INTERNAL_bc935271_4_k_cu_1bfc1b366thrust24THRUST_300001_SM_1000_NS12placeholders2_9E,@object
	.size		_ZN34_INTERNAL_bc935271_4_k_cu_1bfc1b366thrust24THRUST_300001_SM_1000_NS12placeholders2_9E,(_ZN34_INTERNAL_bc935271_4_k_cu_1bfc1b364cuda3std3__436_GLOBAL__N__bc935271_4_k_cu_1bfc1b366ignoreE - _ZN34_INTERNAL_bc935271_4_k_cu_1bfc1b366thrust24THRUST_300001_SM_1000_NS12placeholders2_9E)
_ZN34_INTERNAL_bc935271_4_k_cu_1bfc1b366thrust24THRUST_300001_SM_1000_NS12placeholders2_9E:
	.zero		1
	.type		_ZN34_INTERNAL_bc935271_4_k_cu_1bfc1b364cuda3std3__436_GLOBAL__N__bc935271_4_k_cu_1bfc1b366ignoreE,@object
	.size		_ZN34_INTERNAL_bc935271_4_k_cu_1bfc1b364cuda3std3__436_GLOBAL__N__bc935271_4_k_cu_1bfc1b366ignoreE,(_ZN34_INTERNAL_bc935271_4_k_cu_1bfc1b364cuda3std6ranges3__45__cpo4dataE - _ZN34_INTERNAL_bc935271_4_k_cu_1bfc1b364cuda3std3__436_GLOBAL__N__bc935271_4_k_cu_1bfc1b366ignoreE)
_ZN34_INTERNAL_bc935271_4_k_cu_1bfc1b364cuda3std3__436_GLOBAL__N__bc935271_4_k_cu_1bfc1b366ignoreE:
	.zero		1
	.type		_ZN34_INTERNAL_bc935271_4_k_cu_1bfc1b364cuda3std6ranges3__45__cpo4dataE,@object
	.size		_ZN34_INTERNAL_bc935271_4_k_cu_1bfc1b364cuda3std6ranges3__45__cpo4dataE,(_ZN34_INTERNAL_bc935271_4_k_cu_1bfc1b366thrust24THRUST_300001_SM_1000_NS12placeholders2_1E - _ZN34_INTERNAL_bc935271_4_k_cu_1bfc1b364cuda3std6ranges3__45__cpo4dataE)
_ZN34_INTERNAL_bc935271_4_k_cu_1bfc1b364cuda3std6ranges3__45__cpo4dataE:
	.zero		1
	.type		_ZN34_INTERNAL_bc935271_4_k_cu_1bfc1b366thrust24THRUST_300001_SM_1000_NS12placeholders2_1E,@object
	.size		_ZN34_INTERNAL_bc935271_4_k_cu_1bfc1b366thrust24THRUST_300001_SM_1000_NS12placeholders2_1E,(_ZN34_INTERNAL_bc935271_4_k_cu_1bfc1b364cuda3std3__45__cpo5beginE - _ZN34_INTERNAL_bc935271_4_k_cu_1bfc1b366thrust24THRUST_300001_SM_1000_NS12placeholders2_1E)
_ZN34_INTERNAL_bc935271_4_k_cu_1bfc1b366thrust24THRUST_300001_SM_1000_NS12placeholders2_1E:
	.zero		1
	.type		_ZN34_INTERNAL_bc935271_4_k_cu_1bfc1b364cuda3std3__45__cpo5beginE,@object
	.size		_ZN34_INTERNAL_bc935271_4_k_cu_1bfc1b364cuda3std3__45__cpo5beginE,(_ZN34_INTERNAL_bc935271_4_k_cu_1bfc1b364cuda3std6ranges3__45__cpo5beginE - _ZN34_INTERNAL_bc935271_4_k_cu_1bfc1b364cuda3std3__45__cpo5beginE)
_ZN34_INTERNAL_bc935271_4_k_cu_1bfc1b364cuda3std3__45__cpo5beginE:
	.zero		1
	.type		_ZN34_INTERNAL_bc935271_4_k_cu_1bfc1b364cuda3std6ranges3__45__cpo5beginE,@object
	.size		_ZN34_INTERNAL_bc935271_4_k_cu_1bfc1b364cuda3std6ranges3__45__cpo5beginE,(_ZN34_INTERNAL_bc935271_4_k_cu_1bfc1b366thrust24THRUST_300001_SM_1000_NS12placeholders2_5E - _ZN34_INTERNAL_bc935271_4_k_cu_1bfc1b364cuda3std6ranges3__45__cpo5beginE)
_ZN34_INTERNAL_bc935271_4_k_cu_1bfc1b364cuda3std6ranges3__45__cpo5beginE:
	.zero		1
	.type		_ZN34_INTERNAL_bc935271_4_k_cu_1bfc1b366thrust24THRUST_300001_SM_1000_NS12placeholders2_5E,@object
	.size		_ZN34_INTERNAL_bc935271_4_k_cu_1bfc1b366thrust24THRUST_300001_SM_1000_NS12placeholders2_5E,(_ZN34_INTERNAL_bc935271_4_k_cu_1bfc1b364cuda3std3__45__cpo6rbeginE - _ZN34_INTERNAL_bc935271_4_k_cu_1bfc1b366thrust24THRUST_300001_SM_1000_NS12placeholders2_5E)
_ZN34_INTERNAL_bc935271_4_k_cu_1bfc1b366thrust24THRUST_300001_SM_1000_NS12placeholders2_5E:
	.zero		1
	.type		_ZN34_INTERNAL_bc935271_4_k_cu_1bfc1b364cuda3std3__45__cpo6rbeginE,@object
	.size		_ZN34_INTERNAL_bc935271_4_k_cu_1bfc1b364cuda3std3__45__cpo6rbeginE,(_ZN34_INTERNAL_bc935271_4_k_cu_1bfc1b364cuda3std6ranges3__45__cpo7advanceE - _ZN34_INTERNAL_bc935271_4_k_cu_1bfc1b364cuda3std3__45__cpo6rbeginE)
_ZN34_INTERNAL_bc935271_4_k_cu_1bfc1b364cuda3std3__45__cpo6rbeginE:
	.zero		1
	.type		_ZN34_INTERNAL_bc935271_4_k_cu_1bfc1b364cuda3std6ranges3__45__cpo7advanceE,@object
	.size		_ZN34_INTERNAL_bc935271_4_k_cu_1bfc1b364cuda3std6ranges3__45__cpo7advanceE,(_ZN34_INTERNAL_bc935271_4_k_cu_1bfc1b364cuda3std3__47nulloptE - _ZN34_INTERNAL_bc935271_4_k_cu_1bfc1b364cuda3std6ranges3__45__cpo7advanceE)
_ZN34_INTERNAL_bc935271_4_k_cu_1bfc1b364cuda3std6ranges3__45__cpo7advanceE:
	.zero		1
	.type		_ZN34_INTERNAL_bc935271_4_k_cu_1bfc1b364cuda3std3__47nulloptE,@object
	.size		_ZN34_INTERNAL_bc935271_4_k_cu_1bfc1b364cuda3std3__47nulloptE,(_ZN34_INTERNAL_bc935271_4_k_cu_1bfc1b364cuda3std6ranges3__45__cpo8distanceE - _ZN34_INTERNAL_bc935271_4_k_cu_1bfc1b364cuda3std3__47nulloptE)
_ZN34_INTERNAL_bc935271_4_k_cu_1bfc1b364cuda3std3__47nulloptE:
	.zero		1
	.type		_ZN34_INTERNAL_bc935271_4_k_cu_1bfc1b364cuda3std6ranges3__45__cpo8distanceE,@object
	.size		_ZN34_INTERNAL_bc935271_4_k_cu_1bfc1b364cuda3std6ranges3__45__cpo8distanceE,(_ZN34_INTERNAL_bc935271_4_k_cu_1bfc1b366thrust24THRUST_300001_SM_1000_NS12placeholders3_10E - _ZN34_INTERNAL_bc935271_4_k_cu_1bfc1b364cuda3std6ranges3__45__cpo8distanceE)
_ZN34_INTERNAL_bc935271_4_k_cu_1bfc1b364cuda3std6ranges3__45__cpo8distanceE:
	.zero		1
	.type		_ZN34_INTERNAL_bc935271_4_k_cu_1bfc1b366thrust24THRUST_300001_SM_1000_NS12placeholders3_10E,@object
	.size		_ZN34_INTERNAL_bc935271_4_k_cu_1bfc1b366thrust24THRUST_300001_SM_1000_NS12placeholders3_10E,(_ZN34_INTERNAL_bc935271_4_k_cu_1bfc1b364cuda3std3__419piecewise_constructE - _ZN34_INTERNAL_bc935271_4_k_cu_1bfc1b366thrust24THRUST_300001_SM_1000_NS12placeholders3_10E)
_ZN34_INTERNAL_bc935271_4_k_cu_1bfc1b366thrust24THRUST_300001_SM_1000_NS12placeholders3_10E:
	.zero		1
	.type		_ZN34_INTERNAL_bc935271_4_k_cu_1bfc1b364cuda3std3__419piecewise_constructE,@object
	.size		_ZN34_INTERNAL_bc935271_4_k_cu_1bfc1b364cuda3std3__419piecewise_constructE,(_ZN34_INTERNAL_bc935271_4_k_cu_1bfc1b364cuda3std6ranges3__45__cpo5cdataE - _ZN34_INTERNAL_bc935271_4_k_cu_1bfc1b364cuda3std3__419piecewise_constructE)
_ZN34_INTERNAL_bc935271_4_k_cu_1bfc1b364cuda3std3__419piecewise_constructE:
	.zero		1
	.type		_ZN34_INTERNAL_bc935271_4_k_cu_1bfc1b364cuda3std6ranges3__45__cpo5cdataE,@object
	.size		_ZN34_INTERNAL_bc935271_4_k_cu_1bfc1b364cuda3std6ranges3__45__cpo5cdataE,(_ZN34_INTERNAL_bc935271_4_k_cu_1bfc1b366thrust24THRUST_300001_SM_1000_NS12placeholders2_2E - _ZN34_INTERNAL_bc935271_4_k_cu_1bfc1b364cuda3std6ranges3__45__cpo5cdataE)
_ZN34_INTERNAL_bc935271_4_k_cu_1bfc1b364cuda3std6ranges3__45__cpo5cdataE:
	.zero		1
	.type		_ZN34_INTERNAL_bc935271_4_k_cu_1bfc1b366thrust24THRUST_300001_SM_1000_NS12placeholders2_2E,@object
	.size		_ZN34_INTERNAL_bc935271_4_k_cu_1bfc1b366thrust24THRUST_300001_SM_1000_NS12placeholders2_2E,(_ZN34_INTERNAL_bc935271_4_k_cu_1bfc1b364cuda3std3__45__cpo3endE - _ZN34_INTERNAL_bc935271_4_k_cu_1bfc1b366thrust24THRUST_300001_SM_1000_NS12placeholders2_2E)
_ZN34_INTERNAL_bc935271_4_k_cu_1bfc1b366thrust24THRUST_300001_SM_1000_NS12placeholders2_2E:
	.zero		1
	.type		_ZN34_INTERNAL_bc935271_4_k_cu_1bfc1b364cuda3std3__45__cpo3endE,@object
	.size		_ZN34_INTERNAL_bc935271_4_k_cu_1bfc1b364cuda3std3__45__cpo3endE,(_ZN34_INTERNAL_bc935271_4_k_cu_1bfc1b364cuda3std6ranges3__45__cpo3endE - _ZN34_INTERNAL_bc935271_4_k_cu_1bfc1b364cuda3std3__45__cpo3endE)
_ZN34_INTERNAL_bc935271_4_k_cu_1bfc1b364cuda3std3__45__cpo3endE:
	.zero		1
	.type		_ZN34_INTERNAL_bc935271_4_k_cu_1bfc1b364cuda3std6ranges3__45__cpo3endE,@object
	.size		_ZN34_INTERNAL_bc935271_4_k_cu_1bfc1b364cuda3std6ranges3__45__cpo3endE,(_ZN34_INTERNAL_bc935271_4_k_cu_1bfc1b366thrust24THRUST_300001_SM_1000_NS12placeholders2_6E - _ZN34_INTERNAL_bc935271_4_k_cu_1bfc1b364cuda3std6ranges3__45__cpo3endE)
_ZN34_INTERNAL_bc935271_4_k_cu_1bfc1b364cuda3std6ranges3__45__cpo3endE:
	.zero		1
	.type		_ZN34_INTERNAL_bc935271_4_k_cu_1bfc1b366thrust24THRUST_300001_SM_1000_NS12placeholders2_6E,@object
	.size		_ZN34_INTERNAL_bc935271_4_k_cu_1bfc1b366thrust24THRUST_300001_SM_1000_NS12placeholders2_6E,(_ZN34_INTERNAL_bc935271_4_k_cu_1bfc1b364cuda3std3__45__cpo4rendE - _ZN34_INTERNAL_bc935271_4_k_cu_1bfc1b366thrust24THRUST_300001_SM_1000_NS12placeholders2_6E)
_ZN34_INTERNAL_bc935271_4_k_cu_1bfc1b366thrust24THRUST_300001_SM_1000_NS12placeholders2_6E:
	.zero		1
	.type		_ZN34_INTERNAL_bc935271_4_k_cu_1bfc1b364cuda3std3__45__cpo4rendE,@object
	.size		_ZN34_INTERNAL_bc935271_4_k_cu_1bfc1b364cuda3std3__45__cpo4rendE,(_ZN34_INTERNAL_bc935271_4_k_cu_1bfc1b364cuda3std6ranges3__45__cpo9iter_swapE - _ZN34_INTERNAL_bc935271_4_k_cu_1bfc1b364cuda3std3__45__cpo4rendE)
_ZN34_INTERNAL_bc935271_4_k_cu_1bfc1b364cuda3std3__45__cpo4rendE:
	.zero		1
	.type		_ZN34_INTERNAL_bc935271_4_k_cu_1bfc1b364cuda3std6ranges3__45__cpo9iter_swapE,@object
	.size		_ZN34_INTERNAL_bc935271_4_k_cu_1bfc1b364cuda3std6ranges3__45__cpo9iter_swapE,(_ZN34_INTERNAL_bc935271_4_k_cu_1bfc1b364cuda3std3__48unexpectE - _ZN34_INTERNAL_bc935271_4_k_cu_1bfc1b364cuda3std6ranges3__45__cpo9iter_swapE)
_ZN34_INTERNAL_bc935271_4_k_cu_1bfc1b364cuda3std6ranges3__45__cpo9iter_swapE:
	.zero		1
	.type		_ZN34_INTERNAL_bc935271_4_k_cu_1bfc1b364cuda3std3__48unexpectE,@object
	.size		_ZN34_INTERNAL_bc935271_4_k_cu_1bfc1b364cuda3std3__48unexpectE,(_ZN34_INTERNAL_bc935271_4_k_cu_1bfc1b366thrust24THRUST_300001_SM_1000_NS8cuda_cub3parE - _ZN34_INTERNAL_bc935271_4_k_cu_1bfc1b364cuda3std3__48unexpectE)
_ZN34_INTERNAL_bc935271_4_k_cu_1bfc1b364cuda3std3__48unexpectE:
	.zero		1
	.type		_ZN34_INTERNAL_bc935271_4_k_cu_1bfc1b366thrust24THRUST_300001_SM_1000_NS8cuda_cub3parE,@object
	.size		_ZN34_INTERNAL_bc935271_4_k_cu_1bfc1b366thrust24THRUST_300001_SM_1000_NS8cuda_cub3parE,(_ZN34_INTERNAL_bc935271_4_k_cu_1bfc1b366thrust24THRUST_300001_SM_1000_NS12placeholders2_4E - _ZN34_INTERNAL_bc935271_4_k_cu_1bfc1b366thrust24THRUST_300001_SM_1000_NS8cuda_cub3parE)
_ZN34_INTERNAL_bc935271_4_k_cu_1bfc1b366thrust24THRUST_300001_SM_1000_NS8cuda_cub3parE:
	.zero		1
	.type		_ZN34_INTERNAL_bc935271_4_k_cu_1bfc1b366thrust24THRUST_300001_SM_1000_NS12placeholders2_4E,@object
	.size		_ZN34_INTERNAL_bc935271_4_k_cu_1bfc1b366thrust24THRUST_300001_SM_1000_NS12placeholders2_4E,(_ZN34_INTERNAL_bc935271_4_k_cu_1bfc1b364cuda3std3__45__cpo4cendE - _ZN34_INTERNAL_bc935271_4_k_cu_1bfc1b366thrust24THRUST_300001_SM_1000_NS12placeholders2_4E)
_ZN34_INTERNAL_bc935271_4_k_cu_1bfc1b366thrust24THRUST_300001_SM_1000_NS12placeholders2_4E:
	.zero		1
	.type		_ZN34_INTERNAL_bc935271_4_k_cu_1bfc1b364cuda3std3__45__cpo4cendE,@object
	.size		_ZN34_INTERNAL_bc935271_4_k_cu_1bfc1b364cuda3std3__45__cpo4cendE,(_ZN34_INTERNAL_bc935271_4_k_cu_1bfc1b364cuda3std6ranges3__45__cpo4cendE - _ZN34_INTERNAL_bc935271_4_k_cu_1bfc1b364cuda3std3__45__cpo4cendE)
_ZN34_INTERNAL_bc935271_4_k_cu_1bfc1b364cuda3std3__45__cpo4cendE:
	.zero		1
	.type		_ZN34_INTERNAL_bc935271_4_k_cu_1bfc1b364cuda3std6ranges3__45__cpo4cendE,@object
	.size		_ZN34_INTERNAL_bc935271_4_k_cu_1bfc1b364cuda3std6ranges3__45__cpo4cendE,(_ZN34_INTERNAL_bc935271_4_k_cu_1bfc1b364cuda3std3__420unreachable_sentinelE - _ZN34_INTERNAL_bc935271_4_k_cu_1bfc1b364cuda3std6ranges3__45__cpo4cendE)
_ZN34_INTERNAL_bc935271_4_k_cu_1bfc1b364cuda3std6ranges3__45__cpo4cendE:
	.zero		1
	.type		_ZN34_INTERNAL_bc935271_4_k_cu_1bfc1b364cuda3std3__420unreachable_sentinelE,@object
	.size		_ZN34_INTERNAL_bc935271_4_k_cu_1bfc1b364cuda3std3__420unreachable_sentinelE,(_ZN34_INTERNAL_bc935271_4_k_cu_1bfc1b364cuda3std6ranges3__45__cpo5ssizeE - _ZN34_INTERNAL_bc935271_4_k_cu_1bfc1b364cuda3std3__420unreachable_sentinelE)
_ZN34_INTERNAL_bc935271_4_k_cu_1bfc1b364cuda3std3__420unreachable_sentinelE:
	.zero		1
	.type		_ZN34_INTERNAL_bc935271_4_k_cu_1bfc1b364cuda3std6ranges3__45__cpo5ssizeE,@object
	.size		_ZN34_INTERNAL_bc935271_4_k_cu_1bfc1b364cuda3std6ranges3__45__cpo5ssizeE,(_ZN34_INTERNAL_bc935271_4_k_cu_1bfc1b366thrust24THRUST_300001_SM_1000_NS12placeholders2_8E - _ZN34_INTERNAL_bc935271_4_k_cu_1bfc1b364cuda3std6ranges3__45__cpo5ssizeE)
_ZN34_INTERNAL_bc935271_4_k_cu_1bfc1b364cuda3std6ranges3__45__cpo5ssizeE:
	.zero		1
	.type		_ZN34_INTERNAL_bc935271_4_k_cu_1bfc1b366thrust24THRUST_300001_SM_1000_NS12placeholders2_8E,@object
	.size		_ZN34_INTERNAL_bc935271_4_k_cu_1bfc1b366thrust24THRUST_300001_SM_1000_NS12placeholders2_8E,(_ZN34_INTERNAL_bc935271_4_k_cu_1bfc1b364cuda3std3__45__cpo5crendE - _ZN34_INTERNAL_bc935271_4_k_cu_1bfc1b366thrust24THRUST_300001_SM_1000_NS12placeholders2_8E)
_ZN34_INTERNAL_bc935271_4_k_cu_1bfc1b366thrust24THRUST_300001_SM_1000_NS12placeholders2_8E:
	.zero		1
	.type		_ZN34_INTERNAL_bc935271_4_k_cu_1bfc1b364cuda3std3__45__cpo5crendE,@object
	.size		_ZN34_INTERNAL_bc935271_4_k_cu_1bfc1b364cuda3std3__45__cpo5crendE,(_ZN34_INTERNAL_bc935271_4_k_cu_1bfc1b364cuda3std6ranges3__45__cpo4prevE - _ZN34_INTERNAL_bc935271_4_k_cu_1bfc1b364cuda3std3__45__cpo5crendE)
_ZN34_INTERNAL_bc935271_4_k_cu_1bfc1b364cuda3std3__45__cpo5crendE:
	.zero		1
	.type		_ZN34_INTERNAL_bc935271_4_k_cu_1bfc1b364cuda3std6ranges3__45__cpo4prevE,@object
	.size		_ZN34_INTERNAL_bc935271_4_k_cu_1bfc1b364cuda3std6ranges3__45__cpo4prevE,(_ZN34_INTERNAL_bc935271_4_k_cu_1bfc1b364cuda3std6ranges3__45__cpo9iter_moveE - _ZN34_INTERNAL_bc935271_4_k_cu_1bfc1b364cuda3std6ranges3__45__cpo4prevE)
_ZN34_INTERNAL_bc935271_4_k_cu_1bfc1b364cuda3std6ranges3__45__cpo4prevE:
	.zero		1
	.type		_ZN34_INTERNAL_bc935271_4_k_cu_1bfc1b364cuda3std6ranges3__45__cpo9iter_moveE,@object
	.size		_ZN34_INTERNAL_bc935271_4_k_cu_1bfc1b364cuda3std6ranges3__45__cpo9iter_moveE,(_ZN34_INTERNAL_bc935271_4_k_cu_1bfc1b366thrust24THRUST_300001_SM_1000_NS6system6detail10sequential3seqE - _ZN34_INTERNAL_bc935271_4_k_cu_1bfc1b364cuda3std6ranges3__45__cpo9iter_moveE)
_ZN34_INTERNAL_bc935271_4_k_cu_1bfc1b364cuda3std6ranges3__45__cpo9iter_moveE:
	.zero		1
	.type		_ZN34_INTERNAL_bc935271_4_k_cu_1bfc1b366thrust24THRUST_300001_SM_1000_NS6system6detail10sequential3seqE,@object
	.size		_ZN34_INTERNAL_bc935271_4_k_cu_1bfc1b366thrust24THRUST_300001_SM_1000_NS6system6detail10sequential3seqE,(.L_31 - _ZN34_INTERNAL_bc935271_4_k_cu_1bfc1b366thrust24THRUST_300001_SM_1000_NS6system6detail10sequential3seqE)
_ZN34_INTERNAL_bc935271_4_k_cu_1bfc1b366thrust24THRUST_300001_SM_1000_NS6system6detail10sequential3seqE:
	.zero		1
.L_31:


//--------------------- .nv.constant0._ZN3cub18CUB_300001_SM_10006detail9transform16transform_kernelINS2_10policy_hubILb1EN4cuda3std3__45tupleIJN6thrust24THRUST_300001_SM_1000_NS6detail15normal_iteratorINSA_10device_ptrIfEEEESF_EEEE10policy1000El13saxpy_functorSF_JPfSK_EEEvT0_iT1_T2_DpNS2_10kernel_argIT3_EE --------------------------
	.section	.nv.constant0._ZN3cub18CUB_300001_SM_10006detail9transform16transform_kernelINS2_10policy_hubILb1EN4cuda3std3__45tupleIJN6thrust24THRUST_300001_SM_1000_NS6detail15normal_iteratorINSA_10device_ptrIfEEEESF_EEEE10policy1000El13saxpy_functorSF_JPfSK_EEEvT0_iT1_T2_DpNS2_10kernel_argIT3_EE,"a",@progbits
	.sectionflags	@""
	.align	4
.nv.constant0._ZN3cub18CUB_300001_SM_10006detail9transform16transform_kernelINS2_10policy_hubILb1EN4cuda3std3__45tupleIJN6thrust24THRUST_300001_SM_1000_NS6detail15normal_iteratorINSA_10device_ptrIfEEEESF_EEEE10policy1000El13saxpy_functorSF_JPfSK_EEEvT0_iT1_T2_DpNS2_10kernel_argIT3_EE:
	.zero		952


//--------------------- .nv.constant0._ZN3cub18CUB_300001_SM_10006detail9transform16transform_kernelINS2_10policy_hubILb1EN4cuda3std3__45tupleIJN6thrust24THRUST_300001_SM_1000_NS6detail15normal_iteratorINSA_10device_ptrIfEEEESF_EEEE10policy1000Ei13saxpy_functorSF_JPfSK_EEEvT0_iT1_T2_DpNS2_10kernel_argIT3_EE --------------------------
	.section	.nv.constant0._ZN3cub18CUB_300001_SM_10006detail9transform16transform_kernelINS2_10policy_hubILb1EN4cuda3std3__45tupleIJN6thrust24THRUST_300001_SM_1000_NS6detail15normal_iteratorINSA_10device_ptrIfEEEESF_EEEE10policy1000Ei13saxpy_functorSF_JPfSK_EEEvT0_iT1_T2_DpNS2_10kernel_argIT3_EE,"a",@progbits
	.sectionflags	@""
	.align	4
.nv.constant0._ZN3cub18CUB_300001_SM_10006detail9transform16transform_kernelINS2_10policy_hubILb1EN4cuda3std3__45tupleIJN6thrust24THRUST_300001_SM_1000_NS6detail15normal_iteratorINSA_10device_ptrIfEEEESF_EEEE10policy1000Ei13saxpy_functorSF_JPfSK_EEEvT0_iT1_T2_DpNS2_10kernel_argIT3_EE:
	.zero		952


//--------------------- .nv.constant0._ZN3cub18CUB_300001_SM_10006detail11EmptyKernelIvEEvv --------------------------
	.section	.nv.constant0._ZN3cub18CUB_300001_SM_10006detail11EmptyKernelIvEEvv,"a",@progbits
	.sectionflags	@""
	.align	4
.nv.constant0._ZN3cub18CUB_300001_SM_10006detail11EmptyKernelIvEEvv:
	.zero		896


//--------------------- SYMBOLS --------------------------

	.type		.nv.reservedSmem.offset0,@object
	.size		.nv.reservedSmem.offset0,0x4
